	.target	sm_90a

	.elftype	@"ET_EXEC"


//--------------------- .note.nv.tkinfo           --------------------------
	.section	.note.nv.tkinfo,"",@"SHT_NOTE"
	.sectionflags	@"SHF_NOTE_NV_TKINFO"
	.tkinfo
        /*0018*/ 	.word	0x00000002
        /*0030*/ 	.string	""
        /*0030*/ 	.string	"ptxas"
        /*0030*/ 	.string	"Cuda compilation tools, release 13.0, V13.0.88"
        /*0030*/ 	.string	"Build cuda_13.0.r13.0/compiler.36424714_0"
        /*0030*/ 	.string	"-arch sm_90a -m 64 "



//--------------------- .note.nv.cuinfo           --------------------------
	.section	.note.nv.cuinfo,"",@"SHT_NOTE"
	.sectionflags	@"SHF_NOTE_NV_CUINFO"
        /*0018*/ 	.short	0x0002
        /*001a*/ 	.short	0x005a
        /*001c*/ 	.short	0x0082
	.zero		2


//--------------------- .nv.info                  --------------------------
	.section	.nv.info,"",@"SHT_CUDA_INFO"
	.align	4


	//----- nvinfo : EIATTR_REGCOUNT
	.align		4
        /*0000*/ 	.byte	0x04, 0x2f
        /*0002*/ 	.short	(.L_15 - .L_14)
	.align		4
.L_14:
        /*0004*/ 	.word	index@(_ZN7cutlass13device_kernelINS_4gemm6kernel13GemmUniversalIN4cute5tupleIJiiiiEEENS1_10collective13CollectiveMmaINS1_34MainloopSm90TmaGmmaWarpSpecializedILi2ENS5_IJNS4_1CILi1EEESB_SB_EEENS1_32KernelTmaWarpSpecializedPingpongEEENS5_IJNSA_ILi64EEENSA_ILi256EEENSA_ILi128EEEEEENS_6half_tENS5_IJlSB_lEEESJ_SK_NS4_8TiledMMAINS4_8MMA_AtomIJNS4_4SM904GMMA26MMA_64x256x16_F32F16F16_SSILNSO_5MajorE0ELSQ_0ELNSO_7ScaleInE1ELSR_1EEEEEENS4_6LayoutISC_NS5_IJNSA_ILi0EEESV_SV_EEEEENS5_IJNS4_10UnderscoreESY_SY_EEEEENS4_13SM90_TMA_LOADENS4_14ComposedLayoutINS4_7SwizzleILi3ELi4ELi3EEENS4_18smem_ptr_flag_bitsILi16EEENSU_INS5_IJNSA_ILi8EEESF_EEENS5_IJSF_SB_EEEEEEEvNS4_8identityES11_S1B_vS1C_EENS_8epilogue10collective6detail29Sm90TmaWarpSpecializedAdapterINS1F_15DefaultEpilogueISJ_SK_SK_NS1E_6thread17LinearCombinationISJ_Li1EffLNS1J_9ScaleType4KindE0ELNS_15FloatRoundStyleE2ESJ_EENS1_15EpilogueDefaultEEEEEvvEEEEvNT_6ParamsE)
        /*0008*/ 	.word	0x000000a8


	//----- nvinfo : EIATTR_FRAME_SIZE
	.align		4
.L_15:
        /*000c*/ 	.byte	0x04, 0x11
        /*000e*/ 	.short	(.L_17 - .L_16)
	.align		4
.L_16:
        /*0010*/ 	.word	index@(_ZN7cutlass13device_kernelINS_4gemm6kernel13GemmUniversalIN4cute5tupleIJiiiiEEENS1_10collective13CollectiveMmaINS1_34MainloopSm90TmaGmmaWarpSpecializedILi2ENS5_IJNS4_1CILi1EEESB_SB_EEENS1_32KernelTmaWarpSpecializedPingpongEEENS5_IJNSA_ILi64EEENSA_ILi256EEENSA_ILi128EEEEEENS_6half_tENS5_IJlSB_lEEESJ_SK_NS4_8TiledMMAINS4_8MMA_AtomIJNS4_4SM904GMMA26MMA_64x256x16_F32F16F16_SSILNSO_5MajorE0ELSQ_0ELNSO_7ScaleInE1ELSR_1EEEEEENS4_6LayoutISC_NS5_IJNSA_ILi0EEESV_SV_EEEEENS5_IJNS4_10UnderscoreESY_SY_EEEEENS4_13SM90_TMA_LOADENS4_14ComposedLayoutINS4_7SwizzleILi3ELi4ELi3EEENS4_18smem_ptr_flag_bitsILi16EEENSU_INS5_IJNSA_ILi8EEESF_EEENS5_IJSF_SB_EEEEEEEvNS4_8identityES11_S1B_vS1C_EENS_8epilogue10collective6detail29Sm90TmaWarpSpecializedAdapterINS1F_15DefaultEpilogueISJ_SK_SK_NS1E_6thread17LinearCombinationISJ_Li1EffLNS1J_9ScaleType4KindE0ELNS_15FloatRoundStyleE2ESJ_EENS1_15EpilogueDefaultEEEEEvvEEEEvNT_6ParamsE)
        /*0014*/ 	.word	0x00000000


	//----- nvinfo : EIATTR_MIN_STACK_SIZE
	.align		4
.L_17:
        /*0018*/ 	.byte	0x04, 0x12
        /*001a*/ 	.short	(.L_19 - .L_18)
	.align		4
.L_18:
        /*001c*/ 	.word	index@(_ZN7cutlass13device_kernelINS_4gemm6kernel13GemmUniversalIN4cute5tupleIJiiiiEEENS1_10collective13CollectiveMmaINS1_34MainloopSm90TmaGmmaWarpSpecializedILi2ENS5_IJNS4_1CILi1EEESB_SB_EEENS1_32KernelTmaWarpSpecializedPingpongEEENS5_IJNSA_ILi64EEENSA_ILi256EEENSA_ILi128EEEEEENS_6half_tENS5_IJlSB_lEEESJ_SK_NS4_8TiledMMAINS4_8MMA_AtomIJNS4_4SM904GMMA26MMA_64x256x16_F32F16F16_SSILNSO_5MajorE0ELSQ_0ELNSO_7ScaleInE1ELSR_1EEEEEENS4_6LayoutISC_NS5_IJNSA_ILi0EEESV_SV_EEEEENS5_IJNS4_10UnderscoreESY_SY_EEEEENS4_13SM90_TMA_LOADENS4_14ComposedLayoutINS4_7SwizzleILi3ELi4ELi3EEENS4_18smem_ptr_flag_bitsILi16EEENSU_INS5_IJNSA_ILi8EEESF_EEENS5_IJSF_SB_EEEEEEEvNS4_8identityES11_S1B_vS1C_EENS_8epilogue10collective6detail29Sm90TmaWarpSpecializedAdapterINS1F_15DefaultEpilogueISJ_SK_SK_NS1E_6thread17LinearCombinationISJ_Li1EffLNS1J_9ScaleType4KindE0ELNS_15FloatRoundStyleE2ESJ_EENS1_15EpilogueDefaultEEEEEvvEEEEvNT_6ParamsE)
        /*0020*/ 	.word	0x00000000
.L_19:


//--------------------- .nv.compat                --------------------------
	.section	.nv.compat,"",@"SHT_CUDA_COMPAT_INFO"
	.align	4
        /*0000*/ 	.byte	0x02, 0x09, 0x01, 0x00, 0x02, 0x02, 0x04, 0x00, 0x02, 0x05, 0x05, 0x00, 0x03, 0x07, 0x01, 0x01
        /*0010*/ 	.byte	0x02, 0x03, 0x01, 0x00, 0x02, 0x06, 0x01, 0x00, 0x04, 0x0b, 0x08, 0x00, 0x00, 0x00, 0x00, 0x00
        /*0020*/ 	.byte	0x00, 0x00, 0x00, 0x00


//--------------------- .nv.info._ZN7cutlass13device_kernelINS_4gemm6kernel13GemmUniversalIN4cute5tupleIJiiiiEEENS1_10collective13CollectiveMmaINS1_34MainloopSm90TmaGmmaWarpSpecializedILi2ENS5_IJNS4_1CILi1EEESB_SB_EEENS1_32KernelTmaWarpSpecializedPingpongEEENS5_IJNSA_ILi64EEENSA_ILi256EEENSA_ILi128EEEEEENS_6half_tENS5_IJlSB_lEEESJ_SK_NS4_8TiledMMAINS4_8MMA_AtomIJNS4_4SM904GMMA26MMA_64x256x16_F32F16F16_SSILNSO_5MajorE0ELSQ_0ELNSO_7ScaleInE1ELSR_1EEEEEENS4_6LayoutISC_NS5_IJNSA_ILi0EEESV_SV_EEEEENS5_IJNS4_10UnderscoreESY_SY_EEEEENS4_13SM90_TMA_LOADENS4_14ComposedLayoutINS4_7SwizzleILi3ELi4ELi3EEENS4_18smem_ptr_flag_bitsILi16EEENSU_INS5_IJNSA_ILi8EEESF_EEENS5_IJSF_SB_EEEEEEEvNS4_8identityES11_S1B_vS1C_EENS_8epilogue10collective6detail29Sm90TmaWarpSpecializedAdapterINS1F_15DefaultEpilogueISJ_SK_SK_NS1E_6thread17LinearCombinationISJ_Li1EffLNS1J_9ScaleType4KindE0ELNS_15FloatRoundStyleE2ESJ_EENS1_15EpilogueDefaultEEEEEvvEEEEvNT_6ParamsE --------------------------
	.section	.nv.info._ZN7cutlass13device_kernelINS_4gemm6kernel13GemmUniversalIN4cute5tupleIJiiiiEEENS1_10collective13CollectiveMmaINS1_34MainloopSm90TmaGmmaWarpSpecializedILi2ENS5_IJNS4_1CILi1EEESB_SB_EEENS1_32KernelTmaWarpSpecializedPingpongEEENS5_IJNSA_ILi64EEENSA_ILi256EEENSA_ILi128EEEEEENS_6half_tENS5_IJlSB_lEEESJ_SK_NS4_8TiledMMAINS4_8MMA_AtomIJNS4_4SM904GMMA26MMA_64x256x16_F32F16F16_SSILNSO_5MajorE0ELSQ_0ELNSO_7ScaleInE1ELSR_1EEEEEENS4_6LayoutISC_NS5_IJNSA_ILi0EEESV_SV_EEEEENS5_IJNS4_10UnderscoreESY_SY_EEEEENS4_13SM90_TMA_LOADENS4_14ComposedLayoutINS4_7SwizzleILi3ELi4ELi3EEENS4_18smem_ptr_flag_bitsILi16EEENSU_INS5_IJNSA_ILi8EEESF_EEENS5_IJSF_SB_EEEEEEEvNS4_8identityES11_S1B_vS1C_EENS_8epilogue10collective6detail29Sm90TmaWarpSpecializedAdapterINS1F_15DefaultEpilogueISJ_SK_SK_NS1E_6thread17LinearCombinationISJ_Li1EffLNS1J_9ScaleType4KindE0ELNS_15FloatRoundStyleE2ESJ_EENS1_15EpilogueDefaultEEEEEvvEEEEvNT_6ParamsE,"",@"SHT_CUDA_INFO"
	.sectionflags	@""
	.align	4


	//----- nvinfo : EIATTR_CUDA_API_VERSION
	.align		4
        /*0000*/ 	.byte	0x04, 0x37
        /*0002*/ 	.short	(.L_21 - .L_20)
.L_20:
        /*0004*/ 	.word	0x00000082


	//----- nvinfo : EIATTR_KPARAM_INFO
	.align		4
.L_21:
        /*0008*/ 	.byte	0x04, 0x17
        /*000a*/ 	.short	(.L_23 - .L_22)
.L_22:
        /*000c*/ 	.word	0x00000000
        /*0010*/ 	.short	0x0000
        /*0012*/ 	.short	0x0070
        /*0014*/ 	.byte	0x00, 0xf0, 0x01, 0x10


	//----- nvinfo : EIATTR_SPARSE_MMA_MASK
	.align		4
.L_23:
        /*0018*/ 	.byte	0x03, 0x50
        /*001a*/ 	.short	0x0000


	//----- nvinfo : EIATTR_MAXREG_COUNT
	.align		4
        /*001c*/ 	.byte	0x03, 0x1b
        /*001e*/ 	.short	0x00a8


	//----- nvinfo : EIATTR_NUM_BARRIERS
	.align		4
        /*0020*/ 	.byte	0x02, 0x4c
        /*0022*/ 	.byte	0x01
	.zero		1


	//----- nvinfo : EIATTR_EXTERNS
	.align		4
        /*0024*/ 	.byte	0x04, 0x0f
        /*0026*/ 	.short	(.L_25 - .L_24)


	//   ....[0]....
	.align		4
.L_24:
        /*0028*/ 	.word	index@(__assertfail)


	//----- nvinfo : EIATTR_MERCURY_ISA_VERSION
	.align		4
.L_25:
        /*002c*/ 	.byte	0x03, 0x5f
        /*002e*/ 	.short	0x0101


	//----- nvinfo : EIATTR_INT_WARP_WIDE_INSTR_OFFSETS
	.align		4
        /*0030*/ 	.byte	0x04, 0x31
        /*0032*/ 	.short	(.L_27 - .L_26)


	//   ....[0]....
.L_26:
        /*0034*/ 	.word	0x00000430


	//   ....[1]....
        /*0038*/ 	.word	0x00000450


	//   ....[2]....
        /*003c*/ 	.word	0x000004d0


	//   ....[3]....
        /*0040*/ 	.word	0x000004e0


	//   ....[4]....
        /*0044*/ 	.word	0x000004f0


	//   ....[5]....
        /*0048*/ 	.word	0x00000510


	//   ....[6]....
        /*004c*/ 	.word	0x00000570


	//   ....[7]....
        /*0050*/ 	.word	0x00000590


	//----- nvinfo : EIATTR_COOP_GROUP_MASK_REGIDS
	.align		4
.L_27:
        /*0054*/ 	.byte	0x04, 0x29
        /*0056*/ 	.short	(.L_29 - .L_28)


	//   ....[0]....
.L_28:
        /*0058*/ 	.word	0xffffffff


	//   ....[1]....
        /*005c*/ 	.word	0xffffffff


	//   ....[2]....
        /*0060*/ 	.word	0xffffffff


	//   ....[3]....
        /*0064*/ 	.word	0xffffffff


	//   ....[4]....
        /*0068*/ 	.word	0xffffffff


	//   ....[5]....
        /*006c*/ 	.word	0xffffffff


	//----- nvinfo : EIATTR_COOP_GROUP_INSTR_OFFSETS
	.align		4
.L_29:
        /*0070*/ 	.byte	0x04, 0x28
        /*0072*/ 	.short	(.L_31 - .L_30)


	//   ....[0]....
.L_30:
        /*0074*/ 	.word	0x00000050


	//   ....[1]....
        /*0078*/ 	.word	0x00000080


	//   ....[2]....
        /*007c*/ 	.word	0x00000180


	//   ....[3]....
        /*0080*/ 	.word	0x00000350


	//   ....[4]....
        /*0084*/ 	.word	0x00000390


	//   ....[5]....
        /*0088*/ 	.word	0x000003d0


	//----- nvinfo : EIATTR_REG_RECONFIG
	.align		4
.L_31:
        /*008c*/ 	.byte	0x01, 0x54
	.zero		2


	//----- nvinfo : EIATTR_SYSCALL_OFFSETS
	.align		4
        /*0090*/ 	.byte	0x04, 0x46
        /*0092*/ 	.short	(.L_33 - .L_32)


	//   ....[0]....
.L_32:
        /*0094*/ 	.word	0x00001650


	//----- nvinfo : EIATTR_MBARRIER_INSTR_OFFSETS
	.align		4
.L_33:
        /*0098*/ 	.byte	0x04, 0x39
        /*009a*/ 	.short	(.L_35 - .L_34)


	//   ....[0]....
.L_34:
        /*009c*/ 	.word	0x00000300
        /*00a0*/ 	.word	0x000000ff
        /*00a4*/ 	.word	0x00000000
        /*00a8*/ 	.short	0x0100
        /*00aa*/ 	.byte	0x09
	.zero		1


	//   ....[1]....
        /*00ac*/ 	.word	0x00000310
        /*00b0*/ 	.word	0x000000ff
        /*00b4*/ 	.word	0x00000010
        /*00b8*/ 	.short	0x0100
        /*00ba*/ 	.byte	0x09
	.zero		1


	//   ....[2]....
        /*00bc*/ 	.word	0x00000320
        /*00c0*/ 	.word	0x000000ff
        /*00c4*/ 	.word	0x00000008
        /*00c8*/ 	.short	0x0100
        /*00ca*/ 	.byte	0x09
	.zero		1


	//   ....[3]....
        /*00cc*/ 	.word	0x00000330
        /*00d0*/ 	.word	0x000000ff
        /*00d4*/ 	.word	0x00000018
        /*00d8*/ 	.short	0x0100
        /*00da*/ 	.byte	0x09
	.zero		1


	//   ....[4]....
        /*00dc*/ 	.word	0x000005b0
        /*00e0*/ 	.word	0x000000ff
        /*00e4*/ 	.word	0x00000050
        /*00e8*/ 	.short	0x0100
        /*00ea*/ 	.byte	0x09
	.zero		1


	//   ....[5]....
        /*00ec*/ 	.word	0x000005c0
        /*00f0*/ 	.word	0x000000ff
        /*00f4*/ 	.word	0x00000058
        /*00f8*/ 	.short	0x0100
        /*00fa*/ 	.byte	0x09
	.zero		1


	//   ....[6]....
        /*00fc*/ 	.word	0x00000600
        /*0100*/ 	.word	0x000000ff
        /*0104*/ 	.word	0x00000030
        /*0108*/ 	.short	0x0100
        /*010a*/ 	.byte	0x0a
	.zero		1


	//   ....[7]....
        /*010c*/ 	.word	0x00000620
        /*0110*/ 	.word	0x000000ff
        /*0114*/ 	.word	0x00000038
        /*0118*/ 	.short	0x0100
        /*011a*/ 	.byte	0x0a
	.zero		1


	//   ....[8]....
        /*011c*/ 	.word	0x00000630
        /*0120*/ 	.word	0x000000ff
        /*0124*/ 	.word	0x00000040
        /*0128*/ 	.short	0x0100
        /*012a*/ 	.byte	0x0a
	.zero		1


	//   ....[9]....
        /*012c*/ 	.word	0x00000640
        /*0130*/ 	.word	0x000000ff
        /*0134*/ 	.word	0x00000048
        /*0138*/ 	.short	0x0100
        /*013a*/ 	.byte	0x0a
	.zero		1


	//   ....[10]....
        /*013c*/ 	.word	0x00001530
        /*0140*/ 	.word	0x0000009b
        /*0144*/ 	.word	0x00000000
        /*0148*/ 	.short	0x010a
        /*014a*/ 	.byte	0x2d
	.zero		1


	//   ....[11]....
        /*014c*/ 	.word	0x000016e0
        /*0150*/ 	.word	0x00000003
        /*0154*/ 	.word	0x00000000
        /*0158*/ 	.short	0x010a
        /*015a*/ 	.byte	0x3f
	.zero		1


	//   ....[12]....
        /*015c*/ 	.word	0x00001740
        /*0160*/ 	.word	0x00000003
        /*0164*/ 	.word	0x00000000
        /*0168*/ 	.short	0x010a
        /*016a*/ 	.byte	0x3f
	.zero		1


	//   ....[13]....
        /*016c*/ 	.word	0x00001cd0
        /*0170*/ 	.word	0x000000ff
        /*0174*/ 	.word	0x00000000
        /*0178*/ 	.short	0x010a
        /*017a*/ 	.byte	0x08
	.zero		1


	//   ....[14]....
        /*017c*/ 	.word	0x00001d10
        /*0180*/ 	.word	0x000000ff
        /*0184*/ 	.word	0x00000000
        /*0188*/ 	.short	0x010a
        /*018a*/ 	.byte	0x08
	.zero		1


	//   ....[15]....
        /*018c*/ 	.word	0x000021b0
        /*0190*/ 	.word	0x000000ff
        /*0194*/ 	.word	0x00000000
        /*0198*/ 	.short	0x0101
        /*019a*/ 	.byte	0x08
	.zero		1


	//   ....[16]....
        /*019c*/ 	.word	0x000022a0
        /*01a0*/ 	.word	0x0000009c
        /*01a4*/ 	.word	0x00000000
        /*01a8*/ 	.short	0x0101
        /*01aa*/ 	.byte	0x2e
	.zero		1


	//   ....[17]....
        /*01ac*/ 	.word	0x00002370
        /*01b0*/ 	.word	0x000000ff
        /*01b4*/ 	.word	0x00000000
        /*01b8*/ 	.short	0x0101
        /*01ba*/ 	.byte	0x04
	.zero		1


	//   ....[18]....
        /*01bc*/ 	.word	0x00002420
        /*01c0*/ 	.word	0x0000009b
        /*01c4*/ 	.word	0x00000010
        /*01c8*/ 	.short	0x010a
        /*01ca*/ 	.byte	0x2d
	.zero		1


	//   ....[19]....
        /*01cc*/ 	.word	0x0000a210
        /*01d0*/ 	.word	0x0000009e
        /*01d4*/ 	.word	0x00000000
        /*01d8*/ 	.short	0x0101
        /*01da*/ 	.byte	0x2e
	.zero		1


	//   ....[20]....
        /*01dc*/ 	.word	0x0000abf0
        /*01e0*/ 	.word	0x00000007
        /*01e4*/ 	.word	0x00000010
        /*01e8*/ 	.short	0x010a
        /*01ea*/ 	.byte	0x3f
	.zero		1


	//   ....[21]....
        /*01ec*/ 	.word	0x0000b050
        /*01f0*/ 	.word	0x00000003
        /*01f4*/ 	.word	0x00000058
        /*01f8*/ 	.short	0x0101
        /*01fa*/ 	.byte	0x3f
	.zero		1


	//   ....[22]....
        /*01fc*/ 	.word	0x0000b7c0
        /*0200*/ 	.word	0x00000007
        /*0204*/ 	.word	0x00000000
        /*0208*/ 	.short	0x010a
        /*020a*/ 	.byte	0x3f
	.zero		1


	//   ....[23]....
        /*020c*/ 	.word	0x0000b840
        /*0210*/ 	.word	0x00000003
        /*0214*/ 	.word	0x00000000
        /*0218*/ 	.short	0x010a
        /*021a*/ 	.byte	0x3f
	.zero		1


	//   ....[24]....
        /*021c*/ 	.word	0x0000b8a0
        /*0220*/ 	.word	0x0000009d
        /*0224*/ 	.word	0x00000000
        /*0228*/ 	.short	0x010a
        /*022a*/ 	.byte	0x3f
	.zero		1


	//   ....[25]....
        /*022c*/ 	.word	0x0000b8f0
        /*0230*/ 	.word	0x00000003
        /*0234*/ 	.word	0x00000000
        /*0238*/ 	.short	0x010a
        /*023a*/ 	.byte	0x3f
	.zero		1


	//   ....[26]....
        /*023c*/ 	.word	0x0000b950
        /*0240*/ 	.word	0x00000004
        /*0244*/ 	.word	0x00000000
        /*0248*/ 	.short	0x010a
        /*024a*/ 	.byte	0x3f
	.zero		1


	//   ....[27]....
        /*024c*/ 	.word	0x0000b9a0
        /*0250*/ 	.word	0x0000009d
        /*0254*/ 	.word	0x00000010
        /*0258*/ 	.short	0x010a
        /*025a*/ 	.byte	0x3f
	.zero		1


	//   ....[28]....
        /*025c*/ 	.word	0x0000ba70
        /*0260*/ 	.word	0x00000007
        /*0264*/ 	.word	0x00000010
        /*0268*/ 	.short	0x010a
        /*026a*/ 	.byte	0x3f
	.zero		1


	//   ....[29]....
        /*026c*/ 	.word	0x0000bb40
        /*0270*/ 	.word	0x00000007
        /*0274*/ 	.word	0x00000000
        /*0278*/ 	.short	0x010a
        /*027a*/ 	.byte	0x3f
	.zero		1


	//----- nvinfo : EIATTR_NUM_MBARRIERS
	.align		4
.L_35:
        /*027c*/ 	.byte	0x03, 0x38
        /*027e*/ 	.short	0x000a


	//----- nvinfo : EIATTR_EXIT_INSTR_OFFSETS
	.align		4
        /*0280*/ 	.byte	0x04, 0x1c
        /*0282*/ 	.short	(.L_37 - .L_36)


	//   ....[0]....
.L_36:
        /*0284*/ 	.word	0x00001200


	//   ....[1]....
        /*0288*/ 	.word	0x00001260


	//   ....[2]....
        /*028c*/ 	.word	0x0000a920


	//   ....[3]....
        /*0290*/ 	.word	0x0000a950


	//   ....[4]....
        /*0294*/ 	.word	0x0000b890


	//----- nvinfo : EIATTR_MAX_THREADS
	.align		4
.L_37:
        /*0298*/ 	.byte	0x04, 0x05
        /*029a*/ 	.short	(.L_39 - .L_38)
.L_38:
        /*029c*/ 	.word	0x00000180
        /*02a0*/ 	.word	0x00000001
        /*02a4*/ 	.word	0x00000001


	//----- nvinfo : EIATTR_CRS_STACK_SIZE
	.align		4
.L_39:
        /*02a8*/ 	.byte	0x04, 0x1e
        /*02aa*/ 	.short	(.L_41 - .L_40)
.L_40:
        /*02ac*/ 	.word	0x00000000


	//----- nvinfo : EIATTR_CBANK_PARAM_SIZE
	.align		4
.L_41:
        /*02b0*/ 	.byte	0x03, 0x19
        /*02b2*/ 	.short	0x0470


	//----- nvinfo : EIATTR_PARAM_CBANK
	.align		4
        /*02b4*/ 	.byte	0x04, 0x0a
        /*02b6*/ 	.short	(.L_43 - .L_42)
	.align		4
.L_42:
        /*02b8*/ 	.word	index@(.nv.constant0._ZN7cutlass13device_kernelINS_4gemm6kernel13GemmUniversalIN4cute5tupleIJiiiiEEENS1_10collective13CollectiveMmaINS1_34MainloopSm90TmaGmmaWarpSpecializedILi2ENS5_IJNS4_1CILi1EEESB_SB_EEENS1_32KernelTmaWarpSpecializedPingpongEEENS5_IJNSA_ILi64EEENSA_ILi256EEENSA_ILi128EEEEEENS_6half_tENS5_IJlSB_lEEESJ_SK_NS4_8TiledMMAINS4_8MMA_AtomIJNS4_4SM904GMMA26MMA_64x256x16_F32F16F16_SSILNSO_5MajorE0ELSQ_0ELNSO_7ScaleInE1ELSR_1EEEEEENS4_6LayoutISC_NS5_IJNSA_ILi0EEESV_SV_EEEEENS5_IJNS4_10UnderscoreESY_SY_EEEEENS4_13SM90_TMA_LOADENS4_14ComposedLayoutINS4_7SwizzleILi3ELi4ELi3EEENS4_18smem_ptr_flag_bitsILi16EEENSU_INS5_IJNSA_ILi8EEESF_EEENS5_IJSF_SB_EEEEEEEvNS4_8identityES11_S1B_vS1C_EENS_8epilogue10collective6detail29Sm90TmaWarpSpecializedAdapterINS1F_15DefaultEpilogueISJ_SK_SK_NS1E_6thread17LinearCombinationISJ_Li1EffLNS1J_9ScaleType4KindE0ELNS_15FloatRoundStyleE2ESJ_EENS1_15EpilogueDefaultEEEEEvvEEEEvNT_6ParamsE)
        /*02bc*/ 	.short	0x0210
        /*02be*/ 	.short	0x0470


	//----- nvinfo : EIATTR_SW_WAR
	.align		4
.L_43:
        /*02c0*/ 	.byte	0x04, 0x36
        /*02c2*/ 	.short	(.L_45 - .L_44)
.L_44:
        /*02c4*/ 	.word	0x00000008
.L_45:


//--------------------- .nv.callgraph             --------------------------
	.section	.nv.callgraph,"",@"SHT_CUDA_CALLGRAPH"
	.align	4
	.sectionentsize	8
	.align		4
        /*0000*/ 	.word	0x00000000
	.align		4
        /*0004*/ 	.word	0xffffffff
	.align		4
        /*0008*/ 	.word	index@(_ZN7cutlass13device_kernelINS_4gemm6kernel13GemmUniversalIN4cute5tupleIJiiiiEEENS1_10collective13CollectiveMmaINS1_34MainloopSm90TmaGmmaWarpSpecializedILi2ENS5_IJNS4_1CILi1EEESB_SB_EEENS1_32KernelTmaWarpSpecializedPingpongEEENS5_IJNSA_ILi64EEENSA_ILi256EEENSA_ILi128EEEEEENS_6half_tENS5_IJlSB_lEEESJ_SK_NS4_8TiledMMAINS4_8MMA_AtomIJNS4_4SM904GMMA26MMA_64x256x16_F32F16F16_SSILNSO_5MajorE0ELSQ_0ELNSO_7ScaleInE1ELSR_1EEEEEENS4_6LayoutISC_NS5_IJNSA_ILi0EEESV_SV_EEEEENS5_IJNS4_10UnderscoreESY_SY_EEEEENS4_13SM90_TMA_LOADENS4_14ComposedLayoutINS4_7SwizzleILi3ELi4ELi3EEENS4_18smem_ptr_flag_bitsILi16EEENSU_INS5_IJNSA_ILi8EEESF_EEENS5_IJSF_SB_EEEEEEEvNS4_8identityES11_S1B_vS1C_EENS_8epilogue10collective6detail29Sm90TmaWarpSpecializedAdapterINS1F_15DefaultEpilogueISJ_SK_SK_NS1E_6thread17LinearCombinationISJ_Li1EffLNS1J_9ScaleType4KindE0ELNS_15FloatRoundStyleE2ESJ_EENS1_15EpilogueDefaultEEEEEvvEEEEvNT_6ParamsE)
	.align		4
        /*000c*/ 	.word	index@(__assertfail)
	.align		4
        /*0010*/ 	.word	0x00000000
	.align		4
        /*0014*/ 	.word	0xfffffffe
	.align		4
        /*0018*/ 	.word	0x00000000
	.align		4
        /*001c*/ 	.word	0xfffffffd
	.align		4
        /*0020*/ 	.word	0x00000000
	.align		4
        /*0024*/ 	.word	0xfffffffc


//--------------------- .nv.constant4             --------------------------
	.section	.nv.constant4,"a",@progbits
	.align	8
	.align		8
.nv.constant4:
        /*0000*/ 	.dword	__assertfail
	.align		8
        /*0008*/ 	.dword	__unnamed_1
	.align		8
        /*0010*/ 	.dword	_ZN40_INTERNAL_633c2739_4_k_cu_efa36601_239714cuda3std3__45__cpo5beginE
	.align		8
        /*0018*/ 	.dword	_ZN40_INTERNAL_633c2739_4_k_cu_efa36601_239714cuda3std3__45__cpo3endE
	.align		8
        /*0020*/ 	.dword	_ZN40_INTERNAL_633c2739_4_k_cu_efa36601_239714cuda3std3__45__cpo6cbeginE
	.align		8
        /*0028*/ 	.dword	_ZN40_INTERNAL_633c2739_4_k_cu_efa36601_239714cuda3std3__45__cpo4cendE
	.align		8
        /*0030*/ 	.dword	_ZN40_INTERNAL_633c2739_4_k_cu_efa36601_239714cuda3std3__442_GLOBAL__N__633c2739_4_k_cu_efa36601_239716ignoreE
	.align		8
        /*0038*/ 	.dword	_ZN40_INTERNAL_633c2739_4_k_cu_efa36601_239714cuda3std3__419piecewise_constructE
	.align		8
        /*0040*/ 	.dword	_ZN40_INTERNAL_633c2739_4_k_cu_efa36601_239714cuda3std3__48in_placeE
	.align		8
        /*0048*/ 	.dword	_ZN40_INTERNAL_633c2739_4_k_cu_efa36601_239714cuda3std6ranges3__45__cpo4swapE
	.align		8
        /*0050*/ 	.dword	_ZN40_INTERNAL_633c2739_4_k_cu_efa36601_239714cuda3std6ranges3__45__cpo9iter_moveE
	.align		8
        /*0058*/ 	.dword	_ZN40_INTERNAL_633c2739_4_k_cu_efa36601_239714cute7productE
	.align		8
        /*0060*/ 	.dword	_ZN40_INTERNAL_633c2739_4_k_cu_efa36601_239714cute1_E
	.align		8
        /*0068*/ 	.dword	$str$22
	.align		8
        /*0070*/ 	.dword	$str$23


//--------------------- .text._ZN7cutlass13device_kernelINS_4gemm6kernel13GemmUniversalIN4cute5tupleIJiiiiEEENS1_10collective13CollectiveMmaINS1_34MainloopSm90TmaGmmaWarpSpecializedILi2ENS5_IJNS4_1CILi1EEESB_SB_EEENS1_32KernelTmaWarpSpecializedPingpongEEENS5_IJNSA_ILi64EEENSA_ILi256EEENSA_ILi128EEEEEENS_6half_tENS5_IJlSB_lEEESJ_SK_NS4_8TiledMMAINS4_8MMA_AtomIJNS4_4SM904GMMA26MMA_64x256x16_F32F16F16_SSILNSO_5MajorE0ELSQ_0ELNSO_7ScaleInE1ELSR_1EEEEEENS4_6LayoutISC_NS5_IJNSA_ILi0EEESV_SV_EEEEENS5_IJNS4_10UnderscoreESY_SY_EEEEENS4_13SM90_TMA_LOADENS4_14ComposedLayoutINS4_7SwizzleILi3ELi4ELi3EEENS4_18smem_ptr_flag_bitsILi16EEENSU_INS5_IJNSA_ILi8EEESF_EEENS5_IJSF_SB_EEEEEEEvNS4_8identityES11_S1B_vS1C_EENS_8epilogue10collective6detail29Sm90TmaWarpSpecializedAdapterINS1F_15DefaultEpilogueISJ_SK_SK_NS1E_6thread17LinearCombinationISJ_Li1EffLNS1J_9ScaleType4KindE0ELNS_15FloatRoundStyleE2ESJ_EENS1_15EpilogueDefaultEEEEEvvEEEEvNT_6ParamsE --------------------------
	.section	.text._ZN7cutlass13device_kernelINS_4gemm6kernel13GemmUniversalIN4cute5tupleIJiiiiEEENS1_10collective13CollectiveMmaINS1_34MainloopSm90TmaGmmaWarpSpecializedILi2ENS5_IJNS4_1CILi1EEESB_SB_EEENS1_32KernelTmaWarpSpecializedPingpongEEENS5_IJNSA_ILi64EEENSA_ILi256EEENSA_ILi128EEEEEENS_6half_tENS5_IJlSB_lEEESJ_SK_NS4_8TiledMMAINS4_8MMA_AtomIJNS4_4SM904GMMA26MMA_64x256x16_F32F16F16_SSILNSO_5MajorE0ELSQ_0ELNSO_7ScaleInE1ELSR_1EEEEEENS4_6LayoutISC_NS5_IJNSA_ILi0EEESV_SV_EEEEENS5_IJNS4_10UnderscoreESY_SY_EEEEENS4_13SM90_TMA_LOADENS4_14ComposedLayoutINS4_7SwizzleILi3ELi4ELi3EEENS4_18smem_ptr_flag_bitsILi16EEENSU_INS5_IJNSA_ILi8EEESF_EEENS5_IJSF_SB_EEEEEEEvNS4_8identityES11_S1B_vS1C_EENS_8epilogue10collective6detail29Sm90TmaWarpSpecializedAdapterINS1F_15DefaultEpilogueISJ_SK_SK_NS1E_6thread17LinearCombinationISJ_Li1EffLNS1J_9ScaleType4KindE0ELNS_15FloatRoundStyleE2ESJ_EENS1_15EpilogueDefaultEEEEEvvEEEEvNT_6ParamsE,"ax",@progbits
	.align	128
.text._ZN7cutlass13device_kernelINS_4gemm6kernel13GemmUniversalIN4cute5tupleIJiiiiEEENS1_10collective13CollectiveMmaINS1_34MainloopSm90TmaGmmaWarpSpecializedILi2ENS5_IJNS4_1CILi1EEESB_SB_EEENS1_32KernelTmaWarpSpecializedPingpongEEENS5_IJNSA_ILi64EEENSA_ILi256EEENSA_ILi128EEEEEENS_6half_tENS5_IJlSB_lEEESJ_SK_NS4_8TiledMMAINS4_8MMA_AtomIJNS4_4SM904GMMA26MMA_64x256x16_F32F16F16_SSILNSO_5MajorE0ELSQ_0ELNSO_7ScaleInE1ELSR_1EEEEEENS4_6LayoutISC_NS5_IJNSA_ILi0EEESV_SV_EEEEENS5_IJNS4_10UnderscoreESY_SY_EEEEENS4_13SM90_TMA_LOADENS4_14ComposedLayoutINS4_7SwizzleILi3ELi4ELi3EEENS4_18smem_ptr_flag_bitsILi16EEENSU_INS5_IJNSA_ILi8EEESF_EEENS5_IJSF_SB_EEEEEEEvNS4_8identityES11_S1B_vS1C_EENS_8epilogue10collective6detail29Sm90TmaWarpSpecializedAdapterINS1F_15DefaultEpilogueISJ_SK_SK_NS1E_6thread17LinearCombinationISJ_Li1EffLNS1J_9ScaleType4KindE0ELNS_15FloatRoundStyleE2ESJ_EENS1_15EpilogueDefaultEEEEEvvEEEEvNT_6ParamsE:
        .type           _ZN7cutlass13device_kernelINS_4gemm6kernel13GemmUniversalIN4cute5tupleIJiiiiEEENS1_10collective13CollectiveMmaINS1_34MainloopSm90TmaGmmaWarpSpecializedILi2ENS5_IJNS4_1CILi1EEESB_SB_EEENS1_32KernelTmaWarpSpecializedPingpongEEENS5_IJNSA_ILi64EEENSA_ILi256EEENSA_ILi128EEEEEENS_6half_tENS5_IJlSB_lEEESJ_SK_NS4_8TiledMMAINS4_8MMA_AtomIJNS4_4SM904GMMA26MMA_64x256x16_F32F16F16_SSILNSO_5MajorE0ELSQ_0ELNSO_7ScaleInE1ELSR_1EEEEEENS4_6LayoutISC_NS5_IJNSA_ILi0EEESV_SV_EEEEENS5_IJNS4_10UnderscoreESY_SY_EEEEENS4_13SM90_TMA_LOADENS4_14ComposedLayoutINS4_7SwizzleILi3ELi4ELi3EEENS4_18smem_ptr_flag_bitsILi16EEENSU_INS5_IJNSA_ILi8EEESF_EEENS5_IJSF_SB_EEEEEEEvNS4_8identityES11_S1B_vS1C_EENS_8epilogue10collective6detail29Sm90TmaWarpSpecializedAdapterINS1F_15DefaultEpilogueISJ_SK_SK_NS1E_6thread17LinearCombinationISJ_Li1EffLNS1J_9ScaleType4KindE0ELNS_15FloatRoundStyleE2ESJ_EENS1_15EpilogueDefaultEEEEEvvEEEEvNT_6ParamsE,@function
        .size           _ZN7cutlass13device_kernelINS_4gemm6kernel13GemmUniversalIN4cute5tupleIJiiiiEEENS1_10collective13CollectiveMmaINS1_34MainloopSm90TmaGmmaWarpSpecializedILi2ENS5_IJNS4_1CILi1EEESB_SB_EEENS1_32KernelTmaWarpSpecializedPingpongEEENS5_IJNSA_ILi64EEENSA_ILi256EEENSA_ILi128EEEEEENS_6half_tENS5_IJlSB_lEEESJ_SK_NS4_8TiledMMAINS4_8MMA_AtomIJNS4_4SM904GMMA26MMA_64x256x16_F32F16F16_SSILNSO_5MajorE0ELSQ_0ELNSO_7ScaleInE1ELSR_1EEEEEENS4_6LayoutISC_NS5_IJNSA_ILi0EEESV_SV_EEEEENS5_IJNS4_10UnderscoreESY_SY_EEEEENS4_13SM90_TMA_LOADENS4_14ComposedLayoutINS4_7SwizzleILi3ELi4ELi3EEENS4_18smem_ptr_flag_bitsILi16EEENSU_INS5_IJNSA_ILi8EEESF_EEENS5_IJSF_SB_EEEEEEEvNS4_8identityES11_S1B_vS1C_EENS_8epilogue10collective6detail29Sm90TmaWarpSpecializedAdapterINS1F_15DefaultEpilogueISJ_SK_SK_NS1E_6thread17LinearCombinationISJ_Li1EffLNS1J_9ScaleType4KindE0ELNS_15FloatRoundStyleE2ESJ_EENS1_15EpilogueDefaultEEEEEvvEEEEvNT_6ParamsE,(.L_x_320 - _ZN7cutlass13device_kernelINS_4gemm6kernel13GemmUniversalIN4cute5tupleIJiiiiEEENS1_10collective13CollectiveMmaINS1_34MainloopSm90TmaGmmaWarpSpecializedILi2ENS5_IJNS4_1CILi1EEESB_SB_EEENS1_32KernelTmaWarpSpecializedPingpongEEENS5_IJNSA_ILi64EEENSA_ILi256EEENSA_ILi128EEEEEENS_6half_tENS5_IJlSB_lEEESJ_SK_NS4_8TiledMMAINS4_8MMA_AtomIJNS4_4SM904GMMA26MMA_64x256x16_F32F16F16_SSILNSO_5MajorE0ELSQ_0ELNSO_7ScaleInE1ELSR_1EEEEEENS4_6LayoutISC_NS5_IJNSA_ILi0EEESV_SV_EEEEENS5_IJNS4_10UnderscoreESY_SY_EEEEENS4_13SM90_TMA_LOADENS4_14ComposedLayoutINS4_7SwizzleILi3ELi4ELi3EEENS4_18smem_ptr_flag_bitsILi16EEENSU_INS5_IJNSA_ILi8EEESF_EEENS5_IJSF_SB_EEEEEEEvNS4_8identityES11_S1B_vS1C_EENS_8epilogue10collective6detail29Sm90TmaWarpSpecializedAdapterINS1F_15DefaultEpilogueISJ_SK_SK_NS1E_6thread17LinearCombinationISJ_Li1EffLNS1J_9ScaleType4KindE0ELNS_15FloatRoundStyleE2ESJ_EENS1_15EpilogueDefaultEEEEEvvEEEEvNT_6ParamsE)
        .other          _ZN7cutlass13device_kernelINS_4gemm6kernel13GemmUniversalIN4cute5tupleIJiiiiEEENS1_10collective13CollectiveMmaINS1_34MainloopSm90TmaGmmaWarpSpecializedILi2ENS5_IJNS4_1CILi1EEESB_SB_EEENS1_32KernelTmaWarpSpecializedPingpongEEENS5_IJNSA_ILi64EEENSA_ILi256EEENSA_ILi128EEEEEENS_6half_tENS5_IJlSB_lEEESJ_SK_NS4_8TiledMMAINS4_8MMA_AtomIJNS4_4SM904GMMA26MMA_64x256x16_F32F16F16_SSILNSO_5MajorE0ELSQ_0ELNSO_7ScaleInE1ELSR_1EEEEEENS4_6LayoutISC_NS5_IJNSA_ILi0EEESV_SV_EEEEENS5_IJNS4_10UnderscoreESY_SY_EEEEENS4_13SM90_TMA_LOADENS4_14ComposedLayoutINS4_7SwizzleILi3ELi4ELi3EEENS4_18smem_ptr_flag_bitsILi16EEENSU_INS5_IJNSA_ILi8EEESF_EEENS5_IJSF_SB_EEEEEEEvNS4_8identityES11_S1B_vS1C_EENS_8epilogue10collective6detail29Sm90TmaWarpSpecializedAdapterINS1F_15DefaultEpilogueISJ_SK_SK_NS1E_6thread17LinearCombinationISJ_Li1EffLNS1J_9ScaleType4KindE0ELNS_15FloatRoundStyleE2ESJ_EENS1_15EpilogueDefaultEEEEEvvEEEEvNT_6ParamsE,@"STO_CUDA_ENTRY STV_DEFAULT"
_ZN7cutlass13device_kernelINS_4gemm6kernel13GemmUniversalIN4cute5tupleIJiiiiEEENS1_10collective13CollectiveMmaINS1_34MainloopSm90TmaGmmaWarpSpecializedILi2ENS5_IJNS4_1CILi1EEESB_SB_EEENS1_32KernelTmaWarpSpecializedPingpongEEENS5_IJNSA_ILi64EEENSA_ILi256EEENSA_ILi128EEEEEENS_6half_tENS5_IJlSB_lEEESJ_SK_NS4_8TiledMMAINS4_8MMA_AtomIJNS4_4SM904GMMA26MMA_64x256x16_F32F16F16_SSILNSO_5MajorE0ELSQ_0ELNSO_7ScaleInE1ELSR_1EEEEEENS4_6LayoutISC_NS5_IJNSA_ILi0EEESV_SV_EEEEENS5_IJNS4_10UnderscoreESY_SY_EEEEENS4_13SM90_TMA_LOADENS4_14ComposedLayoutINS4_7SwizzleILi3ELi4ELi3EEENS4_18smem_ptr_flag_bitsILi16EEENSU_INS5_IJNSA_ILi8EEESF_EEENS5_IJSF_SB_EEEEEEEvNS4_8identityES11_S1B_vS1C_EENS_8epilogue10collective6detail29Sm90TmaWarpSpecializedAdapterINS1F_15DefaultEpilogueISJ_SK_SK_NS1E_6thread17LinearCombinationISJ_Li1EffLNS1J_9ScaleType4KindE0ELNS_15FloatRoundStyleE2ESJ_EENS1_15EpilogueDefaultEEEEEvvEEEEvNT_6ParamsE:
[----:B------:R-:W0:Y:S01]  /*0000*/  LDC R1, c[0x0][0x28] ;  /* 0x00000a00ff017b82 */ /* 0x000e220000000800 */
[----:B------:R-:W1:Y:S01]  /*0010*/  S2R R4, SR_TID.X ;  /* 0x0000000000047919 */ /* 0x000e620000002100 */
[----:B------:R-:W-:Y:S01]  /*0020*/  ELECT P0, URZ, PT ;  /* 0x00000000003f782f */ /* 0x000fe20003800000 */
[----:B------:R-:W-:Y:S01]  /*0030*/  BSSY B0, `(.L_x_0) ;  /* 0x0000014000007945 */ /* 0x000fe20003800000 */
[----:B-1----:R-:W-:-:S05]  /*0040*/  SHF.R.U32.HI R0, RZ, 0x5, R4 ;  /* 0x00000005ff007819 */ /* 0x002fca0000011604 */
[----:B------:R-:W1:Y:S02]  /*0050*/  SHFL.IDX PT, R2, R0, RZ, 0x1f ;  /* 0x00001fff00027589 */ /* 0x000e6400000e0000 */
[----:B-1----:R-:W-:Y:S02]  /*0060*/  R2UR UR8, R2 ;  /* 0x00000000020872ca */ /* 0x002fe400000e0000 */
[----:B------:R-:W-:-:S05]  /*0070*/  SHF.R.U32.HI R2, RZ, 0x7, R4 ;  /* 0x00000007ff027819 */ /* 0x000fca0000011604 */
[----:B------:R1:W2:Y:S06]  /*0080*/  SHFL.IDX PT, R3, R2, RZ, 0x1f ;  /* 0x00001fff02037589 */ /* 0x0002ac00000e0000 */
[----:B------:R-:W-:Y:S02]  /*0090*/  USHF.R.S32.HI UR4, URZ, 0x1f, UR8 ;  /* 0x0000001f3f047899 */ /* 0x000fe40008011408 */
[----:B------:R-:W-:Y:S02]  /*00a0*/  ISETP.NE.OR P0, PT, RZ, UR8, !P0 ;  /* 0x00000008ff007c0c */ /* 0x000fe4000c705670 */
[----:B------:R-:W-:-:S04]  /*00b0*/  ULEA.HI UR4, UR4, UR8, URZ, 0x2 ;  /* 0x0000000804047291 */ /* 0x000fc8000f8f103f */
[----:B------:R-:W-:-:S04]  /*00c0*/  ULOP3.LUT UR4, UR4, 0xfffffffc, URZ, 0xc0, !UPT ;  /* 0xfffffffc04047892 */ /* 0x000fc8000f8ec03f */
[----:B------:R-:W-:-:S03]  /*00d0*/  UIADD3 UR8, UR8, -UR4, URZ ;  /* 0x8000000408087290 */ /* 0x000fc6000fffe03f */
[----:B01----:R-:W-:Y:S09]  /*00e0*/  @P0 BRA `(.L_x_1) ;  /* 0x0000000000200947 */ /* 0x003ff20003800000 */
[----:B------:R-:W-:Y:S02]  /*00f0*/  ULDC.64 UR4, c[0x0][0x198] ;  /* 0x0000660000047ab9 */ /* 0x000fe40000000a00 */
[----:B------:R-:W-:Y:S02]  /*0100*/  UIADD3 UR6, UP0, UR4, 0xf0, URZ ;  /* 0x000000f004067890 */ /* 0x000fe4000ff1e03f */
[----:B------:R-:W-:Y:S02]  /*0110*/  UIADD3 UR4, UP1, UR4, 0x1f0, URZ ;  /* 0x000001f004047890 */ /* 0x000fe4000ff3e03f */
[----:B------:R-:W-:Y:S02]  /*0120*/  UIADD3.X UR7, URZ, UR5, URZ, UP0, !UPT ;  /* 0x000000053f077290 */ /* 0x000fe400087fe43f */
[----:B------:R-:W-:-:S07]  /*0130*/  UIADD3.X UR5, URZ, UR5, URZ, UP1, !UPT ;  /* 0x000000053f057290 */ /* 0x000fce0008ffe43f */
[----:B------:R0:W-:Y:S02]  /*0140*/  UTMACCTL.PF [UR6] ;  /* 0x00000000060079b9 */ /* 0x0001e40008040000 */
[----:B------:R0:W-:Y:S02]  /*0150*/  UTMACCTL.PF [UR4] ;  /* 0x00000000040079b9 */ /* 0x0001e40008040000 */
[----:B0-----:R-:W-:Y:S01]  /*0160*/  NOP ;  /* 0x0000000000007918 */ /* 0x001fe20000000000 */
.L_x_1:
[----:B------:R-:W-:Y:S05]  /*0170*/  BSYNC B0 ;  /* 0x0000000000007941 */ /* 0x000fea0003800000 */
.L_x_0:
[----:B------:R-:W0:Y:S01]  /*0180*/  SHFL.IDX PT, R5, R0, RZ, 0x1f ;  /* 0x00001fff00057589 */ /* 0x000e2200000e0000 */
[----:B--2---:R-:W-:Y:S01]  /*0190*/  R2UR UR15, R3 ;  /* 0x00000000030f72ca */ /* 0x004fe200000e0000 */
[----:B------:R-:W-:-:S04]  /*01a0*/  UISETP.NE.AND UP0, UPT, UR8, 0x3, UPT ;  /* 0x000000030800788c */ /* 0x000fc8000bf05270 */
[----:B------:R-:W-:-:S08]  /*01b0*/  UISETP.EQ.OR UP0, UPT, UR8, URZ, !UP0 ;  /* 0x0000003f0800728c */ /* 0x000fd0000c702670 */
[----:B------:R-:W-:Y:S02]  /*01c0*/  UIADD3 UR18, UR15, -0x1, URZ ;  /* 0xffffffff0f127890 */ /* 0x000fe4000fffe03f */
[----:B------:R-:W-:Y:S02]  /*01d0*/  UISETP.EQ.AND UP0, UPT, UR15, URZ, UP0 ;  /* 0x0000003f0f00728c */ /* 0x000fe40008702270 */
[----:B------:R-:W-:Y:S02]  /*01e0*/  UISETP.GE.U32.AND UP1, UPT, UR18, 0x2, UPT ;  /* 0x000000021200788c */ /* 0x000fe4000bf26070 */
[----:B------:R-:W-:Y:S01]  /*01f0*/  USEL UR42, URZ, 0x1, !UP0 ;  /* 0x000000013f2a7887 */ /* 0x000fe2000c000000 */
[----:B0-----:R-:W-:-:S03]  /*0200*/  ISETP.NE.AND P0, PT, R5, RZ, PT ;  /* 0x000000ff0500720c */ /* 0x001fc60003f05270 */
[----:B------:R-:W-:-:S10]  /*0210*/  USEL UR42, UR42, 0x2, UP1 ;  /* 0x000000022a2a7887 */ /* 0x000fd40008800000 */
[----:B------:R-:W-:Y:S05]  /*0220*/  @P0 BRA `(.L_x_2) ;  /* 0x0000000000480947 */ /* 0x000fea0003800000 */
[----:B------:R-:W0:Y:S01]  /*0230*/  S2UR UR9, SR_CgaCtaId ;  /* 0x00000000000979c3 */ /* 0x000e220000008800 */
[----:B------:R-:W-:Y:S01]  /*0240*/  UMOV UR4, 0x400 ;  /* 0x0000040000047882 */ /* 0x000fe20000000000 */
[----:B------:R-:W-:Y:S01]  /*0250*/  UMOV UR5, 0x1 ;  /* 0x0000000100057882 */ /* 0x000fe20000000000 */
[----:B------:R-:W-:Y:S01]  /*0260*/  UMOV UR6, 0x80 ;  /* 0x0000008000067882 */ /* 0x000fe20000000000 */
[----:B------:R-:W-:Y:S01]  /*0270*/  ELECT P0, URZ, PT ;  /* 0x00000000003f782f */ /* 0x000fe20003800000 */
[----:B------:R-:W-:-:S04]  /*0280*/  UIADD3 UR6, -UR6, 0x100000, URZ ;  /* 0x0010000006067890 */ /* 0x000fc8000fffe13f */
[----:B------:R-:W-:Y:S02]  /*0290*/  USHF.L.U32 UR7, UR6, 0xb, URZ ;  /* 0x0000000b06077899 */ /* 0x000fe4000800063f */
[----:B------:R-:W-:Y:S02]  /*02a0*/  USHF.L.U32 UR6, UR6, 0x1, URZ ;  /* 0x0000000106067899 */ /* 0x000fe4000800063f */
[----:B0-----:R-:W-:Y:S02]  /*02b0*/  ULEA UR9, UR9, UR4, 0x18 ;  /* 0x0000000409097291 */ /* 0x001fe4000f8ec03f */
[----:B------:R-:W-:-:S04]  /*02c0*/  UIADD3 UR4, -UR5, 0x100000, URZ ;  /* 0x0010000005047890 */ /* 0x000fc8000fffe13f */
[----:B------:R-:W-:Y:S02]  /*02d0*/  USHF.L.U32 UR5, UR4, 0xb, URZ ;  /* 0x0000000b04057899 */ /* 0x000fe4000800063f */
[----:B------:R-:W-:Y:S01]  /*02e0*/  USHF.L.U32 UR4, UR4, 0x1, URZ ;  /* 0x0000000104047899 */ /* 0x000fe2000800063f */
[----:B------:R-:W0:Y:S11]  /*02f0*/  FENCE.VIEW.ASYNC.S ;  /* 0x00000000000073c6 */ /* 0x000e360000000000 */
[----:B0-----:R0:W1:Y:S01]  /*0300*/  SYNCS.EXCH.64 URZ, [UR9], UR4 ;  /* 0x00000004093f75b2 */ /* 0x0010620008000100 */
[----:B------:R0:W2:Y:S01]  /*0310*/  SYNCS.EXCH.64 URZ, [UR9+0x10], UR6 ;  /* 0x00001006093f75b2 */ /* 0x0000a20008000100 */
[----:B------:R0:W3:Y:S01]  /*0320*/  SYNCS.EXCH.64 URZ, [UR9+0x8], UR4 ;  /* 0x00000804093f75b2 */ /* 0x0000e20008000100 */
[----:B------:R0:W4:Y:S01]  /*0330*/  SYNCS.EXCH.64 URZ, [UR9+0x18], UR6 ;  /* 0x00001806093f75b2 */ /* 0x0001220008000100 */
[----:B------:R-:W-:Y:S01]  /*0340*/  NOP ;  /* 0x0000000000007918 */ /* 0x000fe20000000000 */
.L_x_2:
[----:B------:R-:W5:Y:S01]  /*0350*/  SHFL.IDX PT, R5, R0, RZ, 0x1f ;  /* 0x00001fff00057589 */ /* 0x000f6200000e0000 */
[----:B------:R-:W-:Y:S01]  /*0360*/  ELECT P0, URZ, PT ;  /* 0x00000000003f782f */ /* 0x000fe20003800000 */
[----:B------:R-:W-:Y:S01]  /*0370*/  NOP ;  /* 0x0000000000007918 */ /* 0x000fe20000000000 */
[----:B------:R-:W-:Y:S01]  /*0380*/  ELECT P1, URZ, PT ;  /* 0x00000000003f782f */ /* 0x000fe20003820000 */
[----:B------:R-:W1:Y:S01]  /*0390*/  SHFL.IDX PT, R3, R0, RZ, 0x1f ;  /* 0x00001fff00037589 */ /* 0x000e6200000e0000 */
[----:B0-----:R-:W-:Y:S01]  /*03a0*/  UMOV UR4, 0x20 ;  /* 0x0000002000047882 */ /* 0x001fe20000000000 */
[----:B------:R-:W-:Y:S01]  /*03b0*/  UMOV UR12, 0x80 ;  /* 0x00000080000c7882 */ /* 0x000fe20000000000 */
[----:B------:R-:W-:Y:S01]  /*03c0*/  NOP ;  /* 0x0000000000007918 */ /* 0x000fe20000000000 */
[----:B------:R0:W0:Y:S01]  /*03d0*/  SHFL.IDX PT, R0, R2, RZ, 0x1f ;  /* 0x00001fff02007589 */ /* 0x00002200000e0000 */
[----:B------:R-:W-:Y:S01]  /*03e0*/  ULDC.64 UR50, c[0x0][0x208] ;  /* 0x0000820000327ab9 */ /* 0x000fe20000000a00 */
[----:B-----5:R-:W-:-:S02]  /*03f0*/  ISETP.NE.OR P0, PT, R5, RZ, !P0 ;  /* 0x000000ff0500720c */ /* 0x020fc40004705670 */
[----:B-1----:R-:W-:Y:S02]  /*0400*/  ISETP.NE.OR P1, PT, R3, RZ, !P1 ;  /* 0x000000ff0300720c */ /* 0x002fe40004f25670 */
[----:B------:R-:W-:-:S04]  /*0410*/  SHF.R.S32.HI R3, RZ, 0x1f, R4 ;  /* 0x0000001fff037819 */ /* 0x000fc80000011404 */
[----:B------:R-:W-:-:S05]  /*0420*/  LEA.HI R3, R3, R4, RZ, 0x7 ;  /* 0x0000000403037211 */ /* 0x000fca00078f38ff */
[----:B------:R-:W-:Y:S01]  /*0430*/  VOTEU.ALL UP0, P0 ;  /* 0x00000000003f7886 */ /* 0x000fe20000000000 */
[----:B------:R-:W-:Y:S01]  /*0440*/  LOP3.LUT R3, R3, 0xffffff80, RZ, 0xc0, !PT ;  /* 0xffffff8003037812 */ /* 0x000fe200078ec0ff */
[----:B------:R-:W-:-:S03]  /*0450*/  VOTEU.ALL UP1, P1 ;  /* 0x00000000003f7886 */ /* 0x000fc60000820000 */
[----:B------:R-:W1:Y:S01]  /*0460*/  @!UP0 S2UR UR7, SR_CgaCtaId ;  /* 0x00000000000789c3 */ /* 0x000e620000008800 */
[----:B------:R-:W-:Y:S01]  /*0470*/  @!UP0 UMOV UR6, 0x400 ;  /* 0x0000040000068882 */ /* 0x000fe20000000000 */
[----:B------:R-:W-:-:S04]  /*0480*/  @!UP0 UIADD3 UR4, -UR4, 0x100000, URZ ;  /* 0x0010000004048890 */ /* 0x000fc8000fffe13f */
[----:B------:R-:W-:Y:S02]  /*0490*/  @!UP0 USHF.L.U32 UR5, UR4, 0xb, URZ ;  /* 0x0000000b04058899 */ /* 0x000fe4000800063f */
[----:B------:R-:W-:Y:S01]  /*04a0*/  @!UP0 USHF.L.U32 UR4, UR4, 0x1, URZ ;  /* 0x0000000104048899 */ /* 0x000fe2000800063f */
[----:B------:R-:W-:Y:S01]  /*04b0*/  IMAD.IADD R3, R4, 0x1, -R3 ;  /* 0x0000000104037824 */ /* 0x000fe200078e0a03 */
[----:B------:R-:W-:Y:S01]  /*04c0*/  @!UP1 UMOV UR10, 0x400 ;  /* 0x00000400000a9882 */ /* 0x000fe20000000000 */
[----:B------:R-:W-:Y:S01]  /*04d0*/  VOTEU.ALL UP2, P1 ;  /* 0x00000000003f7886 */ /* 0x000fe20000840000 */
[----:B------:R-:W-:Y:S01]  /*04e0*/  VOTEU.ALL UP3, P1 ;  /* 0x00000000003f7886 */ /* 0x000fe20000860000 */
[----:B------:R-:W-:Y:S01]  /*04f0*/  VOTEU.ALL UP4, P1 ;  /* 0x00000000003f7886 */ /* 0x000fe20000880000 */
[----:B------:R-:W5:Y:S01]  /*0500*/  @!UP1 S2UR UR11, SR_CgaCtaId ;  /* 0x00000000000b99c3 */ /* 0x000f620000008800 */
[----:B------:R-:W-:Y:S01]  /*0510*/  VOTEU.ALL UP5, P1 ;  /* 0x00000000003f7886 */ /* 0x000fe200008a0000 */
[----:B------:R-:W-:Y:S01]  /*0520*/  ISETP.NE.AND P1, PT, RZ, UR15, PT ;  /* 0x0000000fff007c0c */ /* 0x000fe2000bf25270 */
[----:B-1----:R-:W-:-:S02]  /*0530*/  @!UP0 ULEA UR9, UR7, UR6, 0x18 ;  /* 0x0000000607098291 */ /* 0x002fc4000f8ec03f */
[----:B------:R-:W-:-:S04]  /*0540*/  @!UP1 UIADD3 UR6, -UR12, 0x100000, URZ ;  /* 0x001000000c069890 */ /* 0x000fc8000fffe13f */
[----:B------:R-:W-:Y:S02]  /*0550*/  @!UP1 USHF.L.U32 UR7, UR6, 0xb, URZ ;  /* 0x0000000b06079899 */ /* 0x000fe4000800063f */
[----:B------:R-:W-:Y:S01]  /*0560*/  @!UP1 USHF.L.U32 UR6, UR6, 0x1, URZ ;  /* 0x0000000106069899 */ /* 0x000fe2000800063f */
[----:B------:R-:W-:Y:S01]  /*0570*/  VOTEU.ALL UP0, P0 ;  /* 0x00000000003f7886 */ /* 0x000fe20000000000 */
[----:B-----5:R-:W-:Y:S01]  /*0580*/  @!UP1 ULEA UR10, UR11, UR10, 0x18 ;  /* 0x0000000a0b0a9291 */ /* 0x020fe2000f8ec03f */
[----:B------:R-:W-:Y:S01]  /*0590*/  VOTEU.ALL UP1, P0 ;  /* 0x00000000003f7886 */ /* 0x000fe20000020000 */
[----:B------:R-:W1:Y:S02]  /*05a0*/  FENCE.VIEW.ASYNC.S ;  /* 0x00000000000073c6 */ /* 0x000e640000000000 */
[----:B-1----:R-:W2:Y:S02]  /*05b0*/  @!UP0 SYNCS.EXCH.64 URZ, [UR9+0x50], UR4 ;  /* 0x00005004093f85b2 */ /* 0x002ea40008000100 */
[----:B------:R1:W2:Y:S01]  /*05c0*/  @!UP1 SYNCS.EXCH.64 URZ, [UR9+0x58], UR4 ;  /* 0x00005804093f95b2 */ /* 0x0002a20008000100 */
[----:B------:R-:W-:Y:S01]  /*05d0*/  NOP ;  /* 0x0000000000007918 */ /* 0x000fe20000000000 */
[----:B-1----:R-:W-:-:S02]  /*05e0*/  ULDC.64 UR4, c[0x0][0x598] ;  /* 0x0001660000047ab9 */ /* 0x002fc40000000a00 */
[----:B------:R-:W-:Y:S02]  /*05f0*/  ISETP.NE.U32.AND P0, PT, RZ, UR4, PT ;  /* 0x00000004ff007c0c */ /* 0x000fe4000bf05070 */
[----:B------:R1:W2:Y:S02]  /*0600*/  @!UP2 SYNCS.EXCH.64 URZ, [UR10+0x30], UR6 ;  /* 0x000030060a3fa5b2 */ /* 0x0002a40008000100 */
[----:B------:R-:W-:Y:S01]  /*0610*/  ISETP.NE.AND.EX P0, PT, RZ, UR5, PT, P0 ;  /* 0x00000005ff007c0c */ /* 0x000fe2000bf05300 */
[----:B------:R1:W2:Y:S01]  /*0620*/  @!UP3 SYNCS.EXCH.64 URZ, [UR10+0x38], UR6 ;  /* 0x000038060a3fb5b2 */ /* 0x0002a20008000100 */
[----:B------:R1:W2:Y:S01]  /*0630*/  @!UP4 SYNCS.EXCH.64 URZ, [UR10+0x40], UR6 ;  /* 0x000040060a3fc5b2 */ /* 0x0002a20008000100 */
[----:B------:R1:W2:Y:S01]  /*0640*/  @!UP5 SYNCS.EXCH.64 URZ, [UR10+0x48], UR6 ;  /* 0x000048060a3fd5b2 */ /* 0x0002a20008000100 */
[----:B------:R-:W-:Y:S01]  /*0650*/  NOP ;  /* 0x0000000000007918 */ /* 0x000fe20000000000 */
[----:B--234-:R-:W-:Y:S08]  /*0660*/  BAR.SYNC.DEFER_BLOCKING 0x0 ;  /* 0x0000000000007b1d */ /* 0x01cff00000010000 */
[----:B01----:R-:W-:Y:S05]  /*0670*/  @!P0 BRA `(.L_x_3) ;  /* 0x00000000001c8947 */ /* 0x003fea0003800000 */
[----:B------:R-:W0:Y:S02]  /*0680*/  LDC.64 R6, c[0x0][0x598] ;  /* 0x00016600ff067b82 */ /* 0x000e240000000a00 */
[----:B0-----:R-:W2:Y:S02]  /*0690*/  LDG.E.64 R6, desc[UR50][R6.64] ;  /* 0x0000003206067981 */ /* 0x001ea4000c1e1b00 */
[----:B--2---:R-:W-:-:S04]  /*06a0*/  ISETP.NE.U32.AND P0, PT, R6, RZ, PT ;  /* 0x000000ff0600720c */ /* 0x004fc80003f05070 */
[----:B------:R-:W-:-:S13]  /*06b0*/  ISETP.NE.AND.EX P0, PT, R7, RZ, PT, P0 ;  /* 0x000000ff0700720c */ /* 0x000fda0003f05300 */
[----:B------:R-:W-:Y:S05]  /*06c0*/  @!P0 BRA `(.L_x_3) ;  /* 0x0000000000088947 */ /* 0x000fea0003800000 */
[----:B------:R1:W5:Y:S01]  /*06d0*/  LD.E R23, desc[UR50][R6.64] ;  /* 0x0000003206177980 */ /* 0x000362000c101900 */
[----:B------:R-:W-:Y:S05]  /*06e0*/  BRA `(.L_x_4) ;  /* 0x0000000000247947 */ /* 0x000fea0003800000 */
.L_x_3:
[----:B------:R-:W-:Y:S02]  /*06f0*/  ULDC.64 UR4, c[0x0][0x588] ;  /* 0x0001620000047ab9 */ /* 0x000fe40000000a00 */
[----:B------:R-:W-:-:S04]  /*0700*/  ISETP.NE.U32.AND P0, PT, RZ, UR4, PT ;  /* 0x00000004ff007c0c */ /* 0x000fc8000bf05070 */
[----:B------:R-:W-:-:S13]  /*0710*/  ISETP.NE.AND.EX P0, PT, RZ, UR5, PT, P0 ;  /* 0x00000005ff007c0c */ /* 0x000fda000bf05300 */
[----:B------:R-:W-:Y:S05]  /*0720*/  @!P0 BRA `(.L_x_5) ;  /* 0x00000000000c8947 */ /* 0x000fea0003800000 */
[----:B------:R-:W0:Y:S02]  /*0730*/  LDC.64 R6, c[0x0][0x588] ;  /* 0x00016200ff067b82 */ /* 0x000e240000000a00 */
[----:B0-----:R0:W5:Y:S01]  /*0740*/  LDG.E R23, desc[UR50][R6.64] ;  /* 0x0000003206177981 */ /* 0x001162000c1e1900 */
[----:B------:R-:W-:Y:S05]  /*0750*/  BRA `(.L_x_4) ;  /* 0x0000000000087947 */ /* 0x000fea0003800000 */
.L_x_5:
[----:B------:R-:W-:Y:S02]  /*0760*/  ULDC UR4, c[0x0][0x580] ;  /* 0x0001600000047ab9 */ /* 0x000fe40000000800 */
[----:B------:R-:W-:-:S07]  /*0770*/  IMAD.U32 R23, RZ, RZ, UR4 ;  /* 0x00000004ff177e24 */ /* 0x000fce000f8e00ff */
.L_x_4:
[----:B------:R-:W-:Y:S02]  /*0780*/  ULDC.64 UR4, c[0x0][0x5a0] ;  /* 0x0001680000047ab9 */ /* 0x000fe40000000a00 */
[----:B------:R-:W-:-:S04]  /*0790*/  ISETP.NE.U32.AND P0, PT, RZ, UR4, PT ;  /* 0x00000004ff007c0c */ /* 0x000fc8000bf05070 */
[----:B------:R-:W-:-:S13]  /*07a0*/  ISETP.NE.AND.EX P0, PT, RZ, UR5, PT, P0 ;  /* 0x00000005ff007c0c */ /* 0x000fda000bf05300 */
[----:B------:R-:W-:Y:S05]  /*07b0*/  @!P0 BRA `(.L_x_6) ;  /* 0x00000000001c8947 */ /* 0x000fea0003800000 */
[----:B01----:R-:W0:Y:S02]  /*07c0*/  LDC.64 R6, c[0x0][0x5a0] ;  /* 0x00016800ff067b82 */ /* 0x003e240000000a00 */
[----:B0-----:R-:W2:Y:S02]  /*07d0*/  LDG.E.64 R6, desc[UR50][R6.64] ;  /* 0x0000003206067981 */ /* 0x001ea4000c1e1b00 */
[----:B--2---:R-:W-:-:S04]  /*07e0*/  ISETP.NE.U32.AND P0, PT, R6, RZ, PT ;  /* 0x000000ff0600720c */ /* 0x004fc80003f05070 */
[----:B------:R-:W-:-:S13]  /*07f0*/  ISETP.NE.AND.EX P0, PT, R7, RZ, PT, P0 ;  /* 0x000000ff0700720c */ /* 0x000fda0003f05300 */
[----:B------:R-:W-:Y:S05]  /*0800*/  @!P0 BRA `(.L_x_6) ;  /* 0x0000000000088947 */ /* 0x000fea0003800000 */
[----:B------:R3:W5:Y:S01]  /*0810*/  LD.E R22, desc[UR50][R6.64] ;  /* 0x0000003206167980 */ /* 0x000762000c101900 */
[----:B------:R-:W-:Y:S05]  /*0820*/  BRA `(.L_x_7) ;  /* 0x0000000000247947 */ /* 0x000fea0003800000 */
.L_x_6:
[----:B------:R-:W-:Y:S02]  /*0830*/  ULDC.64 UR4, c[0x0][0x590] ;  /* 0x0001640000047ab9 */ /* 0x000fe40000000a00 */
[----:B------:R-:W-:-:S04]  /*0840*/  ISETP.NE.U32.AND P0, PT, RZ, UR4, PT ;  /* 0x00000004ff007c0c */ /* 0x000fc8000bf05070 */
[----:B------:R-:W-:-:S13]  /*0850*/  ISETP.NE.AND.EX P0, PT, RZ, UR5, PT, P0 ;  /* 0x00000005ff007c0c */ /* 0x000fda000bf05300 */
[----:B------:R-:W-:Y:S05]  /*0860*/  @!P0 BRA `(.L_x_8) ;  /* 0x00000000000c8947 */ /* 0x000fea0003800000 */
[----:B01----:R-:W0:Y:S02]  /*0870*/  LDC.64 R6, c[0x0][0x590] ;  /* 0x00016400ff067b82 */ /* 0x003e240000000a00 */
[----:B0-----:R2:W5:Y:S01]  /*0880*/  LDG.E R22, desc[UR50][R6.64] ;  /* 0x0000003206167981 */ /* 0x001562000c1e1900 */
[----:B------:R-:W-:Y:S05]  /*0890*/  BRA `(.L_x_7) ;  /* 0x0000000000087947 */ /* 0x000fea0003800000 */
.L_x_8:
[----:B------:R-:W-:Y:S02]  /*08a0*/  ULDC UR4, c[0x0][0x584] ;  /* 0x0001610000047ab9 */ /* 0x000fe40000000800 */
[----:B------:R-:W-:-:S07]  /*08b0*/  IMAD.U32 R22, RZ, RZ, UR4 ;  /* 0x00000004ff167e24 */ /* 0x000fce000f8e00ff */
.L_x_7:
[----:B------:R-:W4:Y:S01]  /*08c0*/  S2UR UR10, SR_CTAID.Y ;  /* 0x00000000000a79c3 */ /* 0x000f220000002600 */
[----:B------:R-:W-:Y:S01]  /*08d0*/  ULDC UR5, c[0x0][0x65c] ;  /* 0x0001970000057ab9 */ /* 0x000fe20000000800 */
[----:B------:R-:W-:Y:S01]  /*08e0*/  UISETP.NE.AND UP0, UPT, UR15, 0x2, UPT ;  /* 0x000000020f00788c */ /* 0x000fe2000bf05270 */
[----:B------:R-:W-:Y:S01]  /*08f0*/  PRMT R5, RZ, 0x7610, R5 ;  /* 0x00007610ff057816 */ /* 0x000fe20000000005 */
[----:B------:R-:W-:Y:S01]  /*0900*/  UISETP.NE.AND UP2, UPT, UR5, 0x1, UPT ;  /* 0x000000010500788c */ /* 0x000fe2000bf45270 */
[----:B------:R-:W-:Y:S02]  /*0910*/  IMAD.MOV.U32 R18, RZ, RZ, -0x1 ;  /* 0xffffffffff127424 */ /* 0x000fe400078e00ff */
[----:B------:R-:W-:Y:S01]  /*0920*/  IMAD.MOV.U32 R19, RZ, RZ, -0x1 ;  /* 0xffffffffff137424 */ /* 0x000fe200078e00ff */
[----:B------:R-:W4:Y:S01]  /*0930*/  S2UR UR4, SR_CTAID.X ;  /* 0x00000000000479c3 */ /* 0x000f220000002500 */
[----:B------:R-:W-:-:S06]  /*0940*/  UP2UR UR40, UPR, URZ, 0x4 ;  /* 0x000000043f287883 */ /* 0x000fcc0008000000 */
[----:B------:R-:W-:Y:S01]  /*0950*/  @UP2 ULDC UR12, c[0x0][0x10] ;  /* 0x00000400000c2ab9 */ /* 0x000fe20000000800 */
[----:B------:R-:W-:Y:S01]  /*0960*/  @UP2 UMOV UR7, URZ ;  /* 0x0000003f00072c82 */ /* 0x000fe20008000000 */
[----:B------:R-:W-:Y:S01]  /*0970*/  @UP2 UMOV UR5, URZ ;  /* 0x0000003f00052c82 */ /* 0x000fe20008000000 */
[----:B0123--:R-:W0:Y:S01]  /*0980*/  LDC.64 R6, c[0x0][0x650] ;  /* 0x00019400ff067b82 */ /* 0x00fe220000000a00 */
[----:B----4-:R-:W-:Y:S02]  /*0990*/  @UP2 UMOV UR9, UR10 ;  /* 0x0000000a00092c82 */ /* 0x010fe40008000000 */
[----:B------:R-:W-:Y:S01]  /*09a0*/  @UP2 UMOV UR6, UR9 ;  /* 0x0000000900062c82 */ /* 0x000fe20008000000 */
[----:B------:R-:W-:Y:S01]  /*09b0*/  @!UP2 UMOV UR9, UR10 ;  /* 0x0000000a0009ac82 */ /* 0x000fe20008000000 */
[----:B------:R-:W-:-:S03]  /*09c0*/  @UP2 UIMAD.WIDE.U32 UR12, UR4, UR12, UR6 ;  /* 0x0000000c040c22a5 */ /* 0x000fc6000f8e0006 */
[----:B------:R-:W-:Y:S01]  /*09d0*/  @!UP2 ULDC UR6, c[0x0][0xc] ;  /* 0x000003000006aab9 */ /* 0x000fe20000000800 */
[----:B------:R-:W-:Y:S01]  /*09e0*/  @UP2 UIADD3 UR14, UR13, UR5, URZ ;  /* 0x000000050d0e2290 */ /* 0x000fe2000fffe03f */
[----:B------:R-:W-:Y:S02]  /*09f0*/  ULDC UR10, c[0x0][0xc] ;  /* 0x00000300000a7ab9 */ /* 0x000fe40000000800 */
[----:B------:R-:W-:Y:S01]  /*0a00*/  UMOV UR5, URZ ;  /* 0x0000003f00057c82 */ /* 0x000fe20008000000 */
[----:B------:R-:W-:Y:S01]  /*0a10*/  ULDC UR11, c[0x0][0x10] ;  /* 0x00000400000b7ab9 */ /* 0x000fe20000000800 */
[----:B------:R-:W-:Y:S02]  /*0a20*/  @!UP2 UIMAD.WIDE.U32 UR6, UR6, UR9, UR4 ;  /* 0x000000090606a2a5 */ /* 0x000fe4000f8e0004 */
[----:B------:R-:W-:Y:S01]  /*0a30*/  UIMAD.WIDE.U32 UR10, UR10, UR11, URZ ;  /* 0x0000000b0a0a72a5 */ /* 0x000fe2000f8e003f */
[----:B------:R-:W-:-:S03]  /*0a40*/  ULDC UR13, c[0x0][0x14] ;  /* 0x00000500000d7ab9 */ /* 0x000fc60000000800 */
[----:B------:R-:W-:Y:S02]  /*0a50*/  UIMAD.WIDE.U32 UR38, UR10, UR13, URZ ;  /* 0x0000000d0a2672a5 */ /* 0x000fe4000f8e003f */
[----:B------:R-:W-:Y:S01]  /*0a60*/  UIMAD UR41, UR11, UR13, URZ ;  /* 0x0000000d0b2972a4 */ /* 0x000fe2000f8e023f */
[----:B------:R-:W-:Y:S01]  /*0a70*/  @!UP2 UMOV UR12, UR6 ;  /* 0x00000006000cac82 */ /* 0x000fe20008000000 */
[----:B------:R-:W-:Y:S02]  /*0a80*/  @!UP2 UMOV UR14, UR7 ;  /* 0x00000007000eac82 */ /* 0x000fe40008000000 */
[----:B------:R-:W-:Y:S02]  /*0a90*/  UIADD3 UR41, UR39, UR41, URZ ;  /* 0x0000002927297290 */ /* 0x000fe4000fffe03f */
[----:B------:R-:W-:-:S04]  /*0aa0*/  UIADD3 UR6, UP1, UR12, UR38, URZ ;  /* 0x000000260c067290 */ /* 0x000fc8000ff3e03f */
[----:B------:R-:W-:Y:S02]  /*0ab0*/  UIADD3.X UR7, UR14, UR41, URZ, UP1, !UPT ;  /* 0x000000290e077290 */ /* 0x000fe40008ffe43f */
[----:B------:R-:W-:Y:S02]  /*0ac0*/  USEL UR6, UR6, UR12, !UP0 ;  /* 0x0000000c06067287 */ /* 0x000fe4000c000000 */
[----:B------:R-:W-:-:S04]  /*0ad0*/  USEL UR7, UR7, UR14, !UP0 ;  /* 0x0000000e07077287 */ /* 0x000fc8000c000000 */
[----:B0-----:R-:W-:Y:S01]  /*0ae0*/  ISETP.LE.U32.AND P0, PT, R6, UR6, PT ;  /* 0x0000000606007c0c */ /* 0x001fe2000bf03070 */
[----:B------:R-:W-:Y:S02]  /*0af0*/  IMAD.U32 R16, RZ, RZ, UR6 ;  /* 0x00000006ff107e24 */ /* 0x000fe4000f8e00ff */
[----:B------:R-:W-:Y:S02]  /*0b00*/  IMAD.U32 R2, RZ, RZ, UR7 ;  /* 0x00000007ff027e24 */ /* 0x000fe4000f8e00ff */
[----:B------:R-:W-:-:S03]  /*0b10*/  IMAD.U32 R17, RZ, RZ, UR7 ;  /* 0x00000007ff117e24 */ /* 0x000fc6000f8e00ff */
[----:B------:R-:W-:Y:S01]  /*0b20*/  ISETP.GE.U32.AND.EX P0, PT, R2, R7, PT, P0 ;  /* 0x000000070200720c */ /* 0x000fe20003f06100 */
[----:B------:R-:W-:-:S12]  /*0b30*/  IMAD.MOV.U32 R2, RZ, RZ, -0x1 ;  /* 0xffffffffff027424 */ /* 0x000fd800078e00ff */
[----:B------:R-:W-:Y:S05]  /*0b40*/  @P0 BRA `(.L_x_9) ;  /* 0x00000004008c0947 */ /* 0x000fea0003800000 */
[----:B------:R-:W-:Y:S01]  /*0b50*/  I2FP.F32.U32 R2, UR4 ;  /* 0x0000000400027c45 */ /* 0x000fe20008201000 */
[----:B------:R-:W-:Y:S01]  /*0b60*/  ULDC.64 UR16, c[0x0][0x628] ;  /* 0x00018a0000107ab9 */ /* 0x000fe20000000a00 */
[----:B------:R-:W-:Y:S01]  /*0b70*/  ULDC UR6, c[0x0][0x150] ;  /* 0x0000540000067ab9 */ /* 0x000fe20000000800 */
[----:B------:R-:W-:Y:S01]  /*0b80*/  ISETP.NE.U32.AND P0, PT, RZ, UR16, PT ;  /* 0x00000010ff007c0c */ /* 0x000fe2000bf05070 */
[----:B------:R-:W-:Y:S01]  /*0b90*/  ULDC UR15, c[0x0][0x630] ;  /* 0x00018c00000f7ab9 */ /* 0x000fe20000000800 */
[----:B------:R-:W-:Y:S01]  /*0ba0*/  FMUL R2, R2, UR6 ;  /* 0x0000000602027c20 */ /* 0x000fe20008400000 */
[----:B------:R-:W-:Y:S01]  /*0bb0*/  R2UR UR19, R16 ;  /* 0x00000000101372ca */ /* 0x000fe200000e0000 */
[----:B------:R-:W-:Y:S01]  /*0bc0*/  ULDC UR21, c[0x0][0x154] ;  /* 0x0000550000157ab9 */ /* 0x000fe20000000800 */
[----:B------:R-:W-:Y:S01]  /*0bd0*/  ISETP.NE.AND.EX P0, PT, RZ, UR17, PT, P0 ;  /* 0x00000011ff007c0c */ /* 0x000fe2000bf05300 */
[----:B------:R0:W1:Y:S01]  /*0be0*/  F2I.U32.TRUNC.NTZ R5, R2 ;  /* 0x0000000200057305 */ /* 0x000062000020f000 */
[----:B------:R-:W-:-:S02]  /*0bf0*/  R2UR UR20, R17 ;  /* 0x00000000111472ca */ /* 0x000fc400000e0000 */
[----:B------:R-:W-:Y:S02]  /*0c00*/  R2UR UR6, R16 ;  /* 0x00000000100672ca */ /* 0x000fe400000e0000 */
[----:B------:R-:W-:-:S07]  /*0c10*/  R2UR UR7, R17 ;  /* 0x00000000110772ca */ /* 0x000fce00000e0000 */
[----:B0-----:R-:W-:Y:S08]  /*0c20*/  @!P0 BRA `(.L_x_10) ;  /* 0x0000000000308947 */ /* 0x001ff00003800000 */
[----:B------:R-:W-:Y:S01]  /*0c30*/  R2UR UR6, R16 ;  /* 0x00000000100672ca */ /* 0x000fe200000e0000 */
[----:B------:R-:W-:Y:S01]  /*0c40*/  ULDC UR12, c[0x0][0x634] ;  /* 0x00018d00000c7ab9 */ /* 0x000fe20000000800 */
[----:B------:R-:W-:-:S11]  /*0c50*/  R2UR UR14, R17 ;  /* 0x00000000110e72ca */ /* 0x000fd600000e0000 */
[----:B------:R-:W-:-:S04]  /*0c60*/  UIADD3 UR12, UP1, UR6, UR12, URZ ;  /* 0x0000000c060c7290 */ /* 0x000fc8000ff3e03f */
[----:B------:R-:W-:-:S04]  /*0c70*/  UIADD3.X UR14, URZ, UR14, URZ, UP1, !UPT ;  /* 0x0000000e3f0e7290 */ /* 0x000fc80008ffe43f */
[----:B------:R-:W-:-:S04]  /*0c80*/  UIMAD.WIDE.U32 UR6, UR14, UR16, URZ ;  /* 0x000000100e0672a5 */ /* 0x000fc8000f8e003f */
[----:B------:R-:W-:Y:S02]  /*0c90*/  UIMAD.WIDE.U32 UR10, UP1, UR12, UR17, UR6 ;  /* 0x000000110c0a72a5 */ /* 0x000fe4000f820006 */
[----:B------:R-:W-:Y:S02]  /*0ca0*/  UIMAD.WIDE.U32 UR6, UR12, UR16, URZ ;  /* 0x000000100c0672a5 */ /* 0x000fe4000f8e003f */
[----:B------:R-:W-:Y:S02]  /*0cb0*/  UIADD3.X UR13, URZ, URZ, URZ, UP1, !UPT ;  /* 0x0000003f3f0d7290 */ /* 0x000fe40008ffe43f */
[----:B------:R-:W-:Y:S01]  /*0cc0*/  UIADD3 URZ, UP1, UR7, UR10, URZ ;  /* 0x0000000a073f7290 */ /* 0x000fe2000ff3e03f */
[----:B------:R-:W-:-:S03]  /*0cd0*/  UMOV UR12, UR11 ;  /* 0x0000000b000c7c82 */ /* 0x000fc60008000000 */
[----:B------:R-:W-:-:S12]  /*0ce0*/  UIMAD.WIDE.U32.X UR6, UR14, UR17, UR12, UP1 ;  /* 0x000000110e0672a5 */ /* 0x000fd800088e040c */
.L_x_10:
[----:B------:R-:W-:Y:S01]  /*0cf0*/  USHF.R.U64 UR5, UR6, UR15, UR7 ;  /* 0x0000000f06057299 */ /* 0x000fe20008001207 */
[----:B------:R-:W-:Y:S01]  /*0d00*/  I2FP.F32.U32 R2, UR9 ;  /* 0x0000000900027c45 */ /* 0x000fe20008201000 */
[----:B------:R-:W-:Y:S01]  /*0d10*/  USHF.R.U32.HI UR6, URZ, UR15, UR7 ;  /* 0x0000000f3f067299 */ /* 0x000fe20008011607 */
[----:B-1----:R-:W-:Y:S01]  /*0d20*/  R2UR UR14, R5 ;  /* 0x00000000050e72ca */ /* 0x002fe200000e0000 */
[----:B------:R-:W-:Y:S02]  /*0d30*/  UIADD3 UR17, UP1, URZ, -UR5, URZ ;  /* 0x800000053f117290 */ /* 0x000fe4000ff3e03f */
[----:B------:R-:W-:Y:S01]  /*0d40*/  FMUL R2, R2, UR21 ;  /* 0x0000001502027c20 */ /* 0x000fe20008400000 */
[----:B------:R-:W-:Y:S01]  /*0d50*/  ULDC.64 UR10, c[0x0][0x620] ;  /* 0x00018800000a7ab9 */ /* 0x000fe20000000a00 */
[----:B------:R-:W-:Y:S01]  /*0d60*/  UIADD3.X UR6, URZ, ~UR6, URZ, UP1, !UPT ;  /* 0x800000063f067290 */ /* 0x000fe20008ffe43f */
[----:B------:R-:W-:Y:S01]  /*0d70*/  UMOV UR12, UR19 ;  /* 0x00000013000c7c82 */ /* 0x000fe20008000000 */
[----:B------:R-:W-:-:S02]  /*0d80*/  UMOV UR13, UR20 ;  /* 0x00000014000d7c82 */ /* 0x000fc40008000000 */
[----:B------:R-:W-:Y:S01]  /*0d90*/  UIMAD UR6, UR6, UR10, URZ ;  /* 0x0000000a060672a4 */ /* 0x000fe2000f8e023f */
[----:B------:R-:W0:Y:S01]  /*0da0*/  F2I.U32.TRUNC.NTZ R2, R2 ;  /* 0x0000000200027305 */ /* 0x000e22000020f000 */
[----:B------:R-:W-:Y:S02]  /*0db0*/  UIMAD.WIDE.U32 UR12, UR17, UR10, UR12 ;  /* 0x0000000a110c72a5 */ /* 0x000fe4000f8e000c */
[----:B------:R-:W-:Y:S01]  /*0dc0*/  UIMAD UR17, UR17, UR11, UR6 ;  /* 0x0000000b111172a4 */ /* 0x000fe2000f8e0206 */
[----:B------:R-:W-:Y:S01]  /*0dd0*/  ULDC UR24, c[0x0][0x658] ;  /* 0x0001960000187ab9 */ /* 0x000fe20000000800 */
[----:B------:R-:W-:Y:S02]  /*0de0*/  UMOV UR22, 0xffffffff ;  /* 0xffffffff00167882 */ /* 0x000fe40000000000 */
[----:B------:R-:W-:Y:S01]  /*0df0*/  UIADD3 UR17, UR13, UR17, URZ ;  /* 0x000000110d117290 */ /* 0x000fe2000fffe03f */
[----:B------:R-:W-:Y:S01]  /*0e00*/  ULDC UR19, c[0x0][0x618] ;  /* 0x0001860000137ab9 */ /* 0x000fe20000000800 */
[----:B------:R-:W-:Y:S01]  /*0e10*/  ULDC.64 UR6, c[0x0][0x640] ;  /* 0x0001900000067ab9 */ /* 0x000fe20000000a00 */
[----:B------:R-:W-:Y:S01]  /*0e20*/  USHF.L.U32 UR13, UR22, UR24, URZ ;  /* 0x00000018160d7299 */ /* 0x000fe2000800063f */
[----:B------:R-:W-:Y:S01]  /*0e30*/  ISETP.NE.U32.AND P0, PT, RZ, UR6, PT ;  /* 0x00000006ff007c0c */ /* 0x000fe2000bf05070 */
[----:B------:R-:W-:-:S02]  /*0e40*/  USHF.R.U64 UR22, UR12, UR19, UR17 ;  /* 0x000000130c167299 */ /* 0x000fc40008001211 */
[----:B------:R-:W-:Y:S01]  /*0e50*/  USHF.R.U32.HI UR12, URZ, UR19, UR17 ;  /* 0x000000133f0c7299 */ /* 0x000fe20008011611 */
[----:B0-----:R-:W-:Y:S01]  /*0e60*/  R2UR UR16, R2 ;  /* 0x00000000021072ca */ /* 0x001fe200000e0000 */
[----:B------:R-:W-:Y:S01]  /*0e70*/  ULDC UR21, c[0x0][0x608] ;  /* 0x0001820000157ab9 */ /* 0x000fe20000000800 */
[----:B------:R-:W-:Y:S01]  /*0e80*/  ISETP.NE.AND.EX P0, PT, RZ, UR7, PT, P0 ;  /* 0x00000007ff007c0c */ /* 0x000fe2000bf05300 */
[----:B------:R-:W-:Y:S02]  /*0e90*/  USHF.R.U64 UR26, UR22, UR21, UR12 ;  /* 0x00000015161a7299 */ /* 0x000fe4000800120c */
[----:B------:R-:W-:Y:S01]  /*0ea0*/  USHF.R.U32.HI UR12, URZ, UR21, UR12 ;  /* 0x000000153f0c7299 */ /* 0x000fe2000801160c */
[----:B------:R-:W-:Y:S01]  /*0eb0*/  UMOV UR20, 0x1 ;  /* 0x0000000100147882 */ /* 0x000fe20000000000 */
[----:B------:R-:W-:Y:S02]  /*0ec0*/  UIADD3 UR14, -UR14, URZ, URZ ;  /* 0x0000003f0e0e7290 */ /* 0x000fe4000fffe13f */
[----:B------:R-:W-:-:S02]  /*0ed0*/  USHF.R.U64 UR27, UR26, UR24, UR12 ;  /* 0x000000181a1b7299 */ /* 0x000fc4000800120c */
[----:B------:R-:W-:Y:S01]  /*0ee0*/  USHF.L.U32 UR19, UR20, UR24, URZ ;  /* 0x0000001814137299 */ /* 0x000fe2000800063f */
[----:B------:R-:W-:Y:S01]  /*0ef0*/  ULDC UR15, c[0x0][0x144] ;  /* 0x00005100000f7ab9 */ /* 0x000fe20000000800 */
[----:B------:R-:W-:Y:S01]  /*0f00*/  ULDC UR10, c[0x0][0x600] ;  /* 0x00018000000a7ab9 */ /* 0x000fe20000000800 */
[----:B------:R-:W-:Y:S02]  /*0f10*/  ULOP3.LUT UR20, URZ, UR13, URZ, 0x33, !UPT ;  /* 0x0000000d3f147292 */ /* 0x000fe4000f8e333f */
[----:B------:R-:W-:Y:S02]  /*0f20*/  USHF.R.U32.HI UR13, URZ, UR24, UR12 ;  /* 0x000000183f0d7299 */ /* 0x000fe4000801160c */
[----:B------:R-:W-:Y:S02]  /*0f30*/  UIADD3 UR11, UR10, -0x1, URZ ;  /* 0xffffffff0a0b7890 */ /* 0x000fe4000fffe03f */
[----:B------:R-:W-:Y:S02]  /*0f40*/  UIADD3 UR23, -UR16, URZ, URZ ;  /* 0x0000003f10177290 */ /* 0x000fe4000fffe13f */
[----:B------:R-:W-:Y:S01]  /*0f50*/  UIMAD UR4, UR15, UR14, UR4 ;  /* 0x0000000e0f0472a4 */ /* 0x000fe2000f8e0204 */
[----:B------:R-:W-:Y:S01]  /*0f60*/  ULDC UR28, c[0x0][0x148] ;  /* 0x00005200001c7ab9 */ /* 0x000fe20000000800 */
[----:B------:R-:W-:Y:S01]  /*0f70*/  ULDC UR24, c[0x0][0x648] ;  /* 0x0001920000187ab9 */ /* 0x000fe20000000800 */
[----:B------:R-:W-:Y:S01]  /*0f80*/  ULDC UR25, c[0x0][0x638] ;  /* 0x00018e0000197ab9 */ /* 0x000fe20000000800 */
[----:B------:R-:W-:Y:S01]  /*0f90*/  UMOV UR12, UR27 ;  /* 0x0000001b000c7c82 */ /* 0x000fe20008000000 */
[----:B------:R-:W-:Y:S07]  /*0fa0*/  @!P0 BRA `(.L_x_11) ;  /* 0x0000000000308947 */ /* 0x000fee0003800000 */
[----:B------:R-:W-:Y:S02]  /*0fb0*/  ULDC UR16, c[0x0][0x64c] ;  /* 0x0001930000107ab9 */ /* 0x000fe40000000800 */
        /* <DEDUP_REMOVED lines=8> */
[----:B------:R-:W-:-:S07]  /*1040*/  UIMAD.WIDE.U32.X UR6, UR21, UR7, UR16, UP1 ;  /* 0x00000007150672a5 */ /* 0x000fce00088e0410 */
[----:B------:R-:W-:Y:S01]  /*1050*/  UMOV UR12, UR6 ;  /* 0x00000006000c7c82 */ /* 0x000fe20008000000 */
[----:B------:R-:W-:-:S05]  /*1060*/  UMOV UR13, UR7 ;  /* 0x00000007000d7c82 */ /* 0x000fca0008000000 */
.L_x_11:
[----:B------:R-:W-:Y:S01]  /*1070*/  UISETP.NE.AND UP1, UPT, UR40, URZ, UPT ;  /* 0x0000003f2800728c */ /* 0x000fe2000bf25270 */
[----:B------:R-:W-:Y:S01]  /*1080*/  IMAD.MOV.U32 R5, RZ, RZ, 0x1 ;  /* 0x00000001ff057424 */ /* 0x000fe200078e00ff */
[----:B------:R-:W-:Y:S01]  /*1090*/  USHF.R.U64 UR6, UR12, UR24, UR13 ;  /* 0x000000180c067299 */ /* 0x000fe2000800120d */
[----:B------:R-:W-:Y:S01]  /*10a0*/  IMAD.U32 R19, RZ, RZ, UR5 ;  /* 0x00000005ff137e24 */ /* 0x000fe2000f8e00ff */
[----:B------:R-:W-:Y:S02]  /*10b0*/  ULOP3.LUT UR20, UR26, UR20, URZ, 0xc0, !UPT ;  /* 0x000000141a147292 */ /* 0x000fe4000f8ec03f */
[----:B------:R-:W-:Y:S02]  /*10c0*/  UIADD3 UR7, -UR6, URZ, URZ ;  /* 0x0000003f06077290 */ /* 0x000fe4000fffe13f */
[----:B------:R-:W-:Y:S02]  /*10d0*/  UIMAD UR19, UR19, UR6, UR20 ;  /* 0x00000006131372a4 */ /* 0x000fe4000f8e0214 */
[----:B------:R-:W-:-:S02]  /*10e0*/  ULOP3.LUT UR11, UR22, UR11, URZ, 0xc0, !UPT ;  /* 0x0000000b160b7292 */ /* 0x000fc4000f8ec03f */
[----:B------:R-:W-:Y:S02]  /*10f0*/  @UP1 UIMAD UR4, UR28, UR23, UR9 ;  /* 0x000000171c0412a4 */ /* 0x000fe4000f8e0209 */
[----:B------:R-:W-:-:S03]  /*1100*/  UIMAD UR6, UR7, UR25, UR27 ;  /* 0x00000019070672a4 */ /* 0x000fc6000f8e021b */
[----:B------:R-:W-:Y:S01]  /*1110*/  ULDC UR7, c[0x0][0x610] ;  /* 0x0001840000077ab9 */ /* 0x000fe20000000800 */
[----:B------:R-:W-:Y:S02]  /*1120*/  UIMAD UR6, UR6, UR10, UR11 ;  /* 0x0000000a060672a4 */ /* 0x000fe4000f8e020b */
[----:B------:R-:W-:-:S04]  /*1130*/  UIMAD UR4, UR19, UR7, UR4 ;  /* 0x00000007130472a4 */ /* 0x000fc8000f8e0204 */
[----:B------:R-:W-:Y:S02]  /*1140*/  USEL UR7, UR6, UR4, !UP1 ;  /* 0x0000000406077287 */ /* 0x000fe4000c800000 */
[----:B------:R-:W-:-:S04]  /*1150*/  USEL UR4, UR4, UR6, !UP1 ;  /* 0x0000000604047287 */ /* 0x000fc8000c800000 */
[----:B------:R-:W-:Y:S02]  /*1160*/  IMAD.U32 R2, RZ, RZ, UR7 ;  /* 0x00000007ff027e24 */ /* 0x000fe4000f8e00ff */
[----:B------:R-:W-:-:S07]  /*1170*/  IMAD.U32 R18, RZ, RZ, UR4 ;  /* 0x00000004ff127e24 */ /* 0x000fce000f8e00ff */
.L_x_9:
[----:B------:R-:W-:Y:S02]  /*1180*/  ULDC UR4, c[0x0][0x28c] ;  /* 0x0000a30000047ab9 */ /* 0x000fe40000000800 */
[----:B------:R-:W-:-:S04]  /*1190*/  UIADD3 UR4, UR4, 0x7f, URZ ;  /* 0x0000007f04047890 */ /* 0x000fc8000fffe03f */
[----:B------:R-:W-:-:S04]  /*11a0*/  USHF.R.S32.HI UR5, URZ, 0x1f, UR4 ;  /* 0x0000001f3f057899 */ /* 0x000fc80008011404 */
[----:B------:R-:W-:-:S04]  /*11b0*/  ULEA.HI UR5, UR5, UR4, URZ, 0x7 ;  /* 0x0000000405057291 */ /* 0x000fc8000f8f383f */
[----:B------:R-:W-:Y:S01]  /*11c0*/  USHF.R.S32.HI UR37, URZ, 0x7, UR5 ;  /* 0x000000073f257899 */ /* 0x000fe20008011405 */
[----:B------:R-:W-:Y:S11]  /*11d0*/  @!P1 BRA `(.L_x_12) ;  /* 0x0000009400d49947 */ /* 0x000ff60003800000 */
[----:B------:R-:W-:-:S06]  /*11e0*/  UISETP.GT.U32.AND UP1, UPT, UR18, 0x1, UPT ;  /* 0x000000011200788c */ /* 0x000fcc000bf24070 */
[----:B------:R-:W-:-:S13]  /*11f0*/  PLOP3.LUT P0, PT, PT, PT, UP1, 0x80, 0x0 ;  /* 0x000000000000781c */ /* 0x000fda0003f0f018 */
[----:B------:R-:W-:Y:S05]  /*1200*/  @P0 EXIT ;  /* 0x000000000000094d */ /* 0x000fea0003800000 */
.L_x_13:
[----:B------:R-:W-:-:S08]  /*1210*/  NOP ;  /* 0x0000000000007918 */ /* 0x000fd00000000000 */
[----:B------:R-:W0:Y:S02]  /*1220*/  USETMAXREG.TRY_ALLOC.CTAPOOL UP1, 0xe8 ;  /* 0x000000e8000079c8 */ /* 0x000e240008020600 */
[----:B0-----:R-:W-:-:S13]  /*1230*/  PLOP3.LUT P0, PT, PT, PT, UP1, 0x80, 0x0 ;  /* 0x000000000000781c */ /* 0x001fda0003f0f018 */
[----:B------:R-:W-:Y:S05]  /*1240*/  @!P0 BRA `(.L_x_13) ;  /* 0xfffffffc00f08947 */ /* 0x000fea000383ffff */
[----:B------:R-:W-:-:S13]  /*1250*/  LOP3.LUT P0, RZ, R5, 0xff, RZ, 0xc0, !PT ;  /* 0x000000ff05ff7812 */ /* 0x000fda000780c0ff */
[----:B------:R-:W-:Y:S05]  /*1260*/  @!P0 EXIT ;  /* 0x000000000000894d */ /* 0x000fea0003800000 */
[----:B------:R-:W0:Y:S01]  /*1270*/  S2UR UR5, SR_CgaCtaId ;  /* 0x00000000000579c3 */ /* 0x000e220000008800 */
[----:B------:R-:W-:Y:S01]  /*1280*/  VIADD R6, R0, 0xffffffff ;  /* 0xffffffff00067836 */ /* 0x000fe20000000000 */
[----:B------:R-:W-:Y:S01]  /*1290*/  SHF.R.S32.HI R4, RZ, 0x1f, R3 ;  /* 0x0000001fff047819 */ /* 0x000fe20000011403 */
[----:B------:R-:W-:Y:S01]  /*12a0*/  UMOV UR43, 0x400 ;  /* 0x00000400002b7882 */ /* 0x000fe20000000000 */
[----:B------:R-:W-:Y:S02]  /*12b0*/  USHF.R.U32.HI UR4, URZ, 0x1, UR37 ;  /* 0x000000013f047899 */ /* 0x000fe40008011625 */
[----:B------:R-:W-:Y:S01]  /*12c0*/  R2UR UR45, R6 ;  /* 0x00000000062d72ca */ /* 0x000fe200000e0000 */
[----:B------:R-:W-:Y:S01]  /*12d0*/  ULOP3.LUT UR44, UR37, 0x1, URZ, 0xc0, !UPT ;  /* 0x00000001252c7892 */ /* 0x000fe2000f8ec03f */
[CC--:B------:R-:W-:Y:S01]  /*12e0*/  LEA.HI R0, R4.reuse, R3.reuse, RZ, 0x2 ;  /* 0x0000000304007211 */ /* 0x0c0fe200078f10ff */
[----:B------:R-:W-:Y:S01]  /*12f0*/  UISETP.LT.AND UP1, UPT, UR37, 0x1, UPT ;  /* 0x000000012500788c */ /* 0x000fe2000bf21270 */
[----:B------:R-:W-:Y:S01]  /*1300*/  LEA.HI R4, R4, R3, RZ, 0x5 ;  /* 0x0000000304047211 */ /* 0x000fe200078f28ff */
[----:B------:R-:W-:Y:S01]  /*1310*/  ULOP3.LUT UR4, UR4, 0x1, URZ, 0xc0, !UPT ;  /* 0x0000000104047892 */ /* 0x000fe2000f8ec03f */
[--C-:B------:R-:W-:Y:S01]  /*1320*/  SHF.R.S32.HI R152, RZ, 0x2, R0.reuse ;  /* 0x00000002ff987819 */ /* 0x100fe20000011400 */
[----:B------:R-:W-:Y:S01]  /*1330*/  ULDC UR6, c[0x0][0x284] ;  /* 0x0000a10000067ab9 */ /* 0x000fe20000000800 */
[----:B------:R-:W-:Y:S01]  /*1340*/  SHF.R.S32.HI R5, RZ, 0x1f, R0 ;  /* 0x0000001fff057819 */ /* 0x000fe20000011400 */
[----:B------:R-:W-:Y:S01]  /*1350*/  USEL UR44, UR44, URZ, !UP0 ;  /* 0x0000003f2c2c7287 */ /* 0x000fe2000c000000 */
[----:B------:R-:W-:Y:S01]  /*1360*/  LOP3.LUT R154, R0, 0xfffffffc, RZ, 0xc0, !PT ;  /* 0xfffffffc009a7812 */ /* 0x000fe200078ec0ff */
[----:B------:R-:W-:Y:S01]  /*1370*/  USEL UR47, UR37, 0x1, UP1 ;  /* 0x00000001252f7887 */ /* 0x000fe20008800000 */
[----:B------:R-:W-:Y:S01]  /*1380*/  LEA.HI R5, R5, R152, RZ, 0x3 ;  /* 0x0000009805057211 */ /* 0x000fe200078f18ff */
[----:B------:R-:W-:Y:S01]  /*1390*/  USHF.L.U32 UR45, UR45, 0x3, URZ ;  /* 0x000000032d2d7899 */ /* 0x000fe2000800063f */
[----:B------:R-:W-:Y:S01]  /*13a0*/  ISETP.NE.AND P0, PT, R6, RZ, PT ;  /* 0x000000ff0600720c */ /* 0x000fe20003f05270 */
[----:B------:R-:W-:Y:S01]  /*13b0*/  UISETP.EQ.U32.AND UP0, UPT, UR4, 0x1, !UP0 ;  /* 0x000000010400788c */ /* 0x000fe2000c702070 */
[----:B------:R-:W-:Y:S01]  /*13c0*/  LOP3.LUT R5, R5, 0xfffffff8, RZ, 0xc0, !PT ;  /* 0xfffffff805057812 */ /* 0x000fe200078ec0ff */
[----:B------:R-:W-:Y:S01]  /*13d0*/  IMAD.IADD R154, R3, 0x1, -R154 ;  /* 0x00000001039a7824 */ /* 0x000fe200078e0a9a */
[----:B0-----:R-:W-:Y:S01]  /*13e0*/  ULEA UR43, UR5, UR43, 0x18 ;  /* 0x0000002b052b7291 */ /* 0x001fe2000f8ec03f */
[----:B------:R-:W-:Y:S01]  /*13f0*/  IMAD.U32 R156, RZ, RZ, UR45 ;  /* 0x0000002dff9c7e24 */ /* 0x000fe2000f8e00ff */
[----:B------:R-:W-:Y:S01]  /*1400*/  SEL R166, RZ, 0x1, P0 ;  /* 0x00000001ffa67807 */ /* 0x000fe20000000000 */
[----:B------:R-:W-:Y:S01]  /*1410*/  IMAD.IADD R152, R152, 0x1, -R5 ;  /* 0x0000000198987824 */ /* 0x000fe200078e0a05 */
[----:B------:R-:W-:Y:S01]  /*1420*/  UIADD3 UR46, UR43, 0x30, URZ ;  /* 0x000000302b2e7890 */ /* 0x000fe2000fffe03f */
[----:B------:R-:W-:Y:S01]  /*1430*/  SHF.R.S32.HI R5, RZ, 0x5, R4 ;  /* 0x00000005ff057819 */ /* 0x000fe20000011404 */
[----:B------:R-:W-:Y:S01]  /*1440*/  ULOP3.LUT UR36, UR42, 0x1, URZ, 0xfc, !UPT ;  /* 0x000000012a247892 */ /* 0x000fe2000f8efc3f */
[C---:B------:R-:W-:Y:S01]  /*1450*/  LOP3.LUT R158, R156.reuse, 0x8, RZ, 0xc0, !PT ;  /* 0x000000089c9e7812 */ /* 0x040fe200078ec0ff */
[----:B------:R-:W-:Y:S01]  /*1460*/  UIADD3 UR47, -UR47, UR37, URZ ;  /* 0x000000252f2f7290 */ /* 0x000fe2000fffe13f */
[--C-:B------:R-:W-:Y:S01]  /*1470*/  SHF.R.S32.HI R153, RZ, 0x1f, R152.reuse ;  /* 0x0000001fff997819 */ /* 0x100fe20000011498 */
[C-C-:B------:R-:W-:Y:S01]  /*1480*/  IMAD R159, R5.reuse, -0x10, -R152.reuse ;  /* 0xfffffff0059f7824 */ /* 0x140fe200078e0a98 */
[----:B------:R-:W-:Y:S01]  /*1490*/  LOP3.LUT R156, R156, 0x8, RZ, 0xc, !PT ;  /* 0x000000089c9c7812 */ /* 0x000fe200078e0cff */
[----:B------:R-:W-:Y:S01]  /*14a0*/  IMAD.U32 R155, RZ, RZ, UR46 ;  /* 0x0000002eff9b7e24 */ /* 0x000fe2000f8e00ff */
[----:B------:R-:W-:Y:S01]  /*14b0*/  LOP3.LUT R158, R158, 0x18, RZ, 0x3c, !PT ;  /* 0x000000189e9e7812 */ /* 0x000fe200078e3cff */
[----:B------:R-:W-:Y:S01]  /*14c0*/  IMAD.WIDE R152, R5, 0x10, R152 ;  /* 0x0000001005987825 */ /* 0x000fe200078e0298 */
[----:B------:R-:W-:-:S03]  /*14d0*/  USEL UR48, URZ, 0x1, !UP0 ;  /* 0x000000013f307887 */ /* 0x000fc6000c000000 */
[----:B------:R-:W-:Y:S02]  /*14e0*/  VIADD R157, R155, UR45 ;  /* 0x0000002d9b9d7c36 */ /* 0x000fe40008000000 */
[----:B------:R-:W-:-:S07]  /*14f0*/  VIADD R159, R159, UR6 ;  /* 0x000000069f9f7c36 */ /* 0x000fce0008000000 */
.L_x_289:
[----:B------:R-:W-:Y:S01]  /*1500*/  SHF.L.U32 R0, R166, 0x1f, RZ ;  /* 0x0000001fa6007819 */ /* 0x000fe200000006ff */
[----:B------:R-:W-:Y:S02]  /*1510*/  ULDC UR4, c[0x0][0x28c] ;  /* 0x0000a30000047ab9 */ /* 0x000fe40000000800 */
[----:B------:R-:W-:Y:S01]  /*1520*/  ISETP.LT.AND P1, PT, RZ, UR4, PT ;  /* 0x00000004ff007c0c */ /* 0x000fe2000bf21270 */
[----:B------:R-:W0:Y:S02]  /*1530*/  SYNCS.PHASECHK.TRANS64.TRYWAIT P0, [R155+UR45], R0 ;  /* 0x000000009b0075a7 */ /* 0x000e24000800016d */
[----:B0-234-:R-:W-:Y:S10]  /*1540*/  @!P0 BRA `(.L_x_14) ;  /* 0x000000a000d48947 */ /* 0x01dff40003800000 */
.L_x_309:
[----:B------:R-:W-:Y:S05]  /*1550*/  @P1 BRA `(.L_x_15) ;  /* 0x0000000000401947 */ /* 0x000fea0003800000 */
[----:B0-----:R-:W-:Y:S01]  /*1560*/  MOV R0, 0x0 ;  /* 0x0000000000007802 */ /* 0x001fe20000000f00 */
[----:B------:R-:W-:Y:S01]  /*1570*/  ULDC.64 UR4, c[0x4][0x68] ;  /* 0x01001a0000047ab9 */ /* 0x000fe20000000a00 */
[----:B------:R-:W-:Y:S01]  /*1580*/  ULDC.64 UR6, c[0x4][0x8] ;  /* 0x0100020000067ab9 */ /* 0x000fe20000000a00 */
[----:B------:R-:W-:Y:S01]  /*1590*/  IMAD.U32 R4, RZ, RZ, UR4 ;  /* 0x00000004ff047e24 */ /* 0x000fe2000f8e00ff */
[----:B------:R0:W1:Y:S01]  /*15a0*/  LDC.64 R14, c[0x4][R0] ;  /* 0x01000000000e7b82 */ /* 0x0000620000000a00 */
[----:B------:R-:W-:Y:S01]  /*15b0*/  IMAD.U32 R5, RZ, RZ, UR5 ;  /* 0x00000005ff057e24 */ /* 0x000fe2000f8e00ff */
[----:B------:R-:W-:Y:S01]  /*15c0*/  ULDC.64 UR4, c[0x4][0x70] ;  /* 0x01001c0000047ab9 */ /* 0x000fe20000000a00 */
[----:B------:R-:W-:Y:S02]  /*15d0*/  IMAD.U32 R10, RZ, RZ, UR6 ;  /* 0x00000006ff0a7e24 */ /* 0x000fe4000f8e00ff */
[----:B------:R-:W-:Y:S02]  /*15e0*/  IMAD.U32 R6, RZ, RZ, UR4 ;  /* 0x00000004ff067e24 */ /* 0x000fe4000f8e00ff */
[----:B------:R-:W-:-:S02]  /*15f0*/  IMAD.U32 R7, RZ, RZ, UR5 ;  /* 0x00000005ff077e24 */ /* 0x000fc4000f8e00ff */
[----:B------:R-:W-:Y:S02]  /*1600*/  IMAD.U32 R11, RZ, RZ, UR7 ;  /* 0x00000007ff0b7e24 */ /* 0x000fe4000f8e00ff */
[----:B------:R-:W-:Y:S02]  /*1610*/  IMAD.MOV.U32 R8, RZ, RZ, 0x1e1 ;  /* 0x000001e1ff087424 */ /* 0x000fe400078e00ff */
[----:B------:R-:W-:Y:S02]  /*1620*/  IMAD.MOV.U32 R12, RZ, RZ, 0x1 ;  /* 0x00000001ff0c7424 */ /* 0x000fe400078e00ff */
[----:B0-----:R-:W-:-:S07]  /*1630*/  IMAD.MOV.U32 R13, RZ, RZ, RZ ;  /* 0x000000ffff0d7224 */ /* 0x001fce00078e00ff */
[----:B------:R-:W-:-:S07]  /*1640*/  LEPC R20, `(.L_x_15) ;  /* 0x000000001014794e */ /* 0x000fce0000000000 */
[----:B-1---5:R-:W-:Y:S05]  /*1650*/  CALL.ABS.NOINC R14 ;  /* 0x000000000e007343 */ /* 0x022fea0003c00000 */
.L_x_15:
[----:B0-----:R-:W-:-:S05]  /*1660*/  IMAD.U32 R0, RZ, RZ, UR36 ;  /* 0x00000024ff007e24 */ /* 0x001fca000f8e00ff */
[----:B------:R-:W-:-:S13]  /*1670*/  ISETP.NE.AND P0, PT, R0, 0x3, PT ;  /* 0x000000030000780c */ /* 0x000fda0003f05270 */
[----:B------:R-:W-:Y:S05]  /*1680*/  @!P0 BRA `(.L_x_16) ;  /* 0x0000000000048947 */ /* 0x000fea0003800000 */
[----:B------:R-:W-:Y:S01]  /*1690*/  BPT.TRAP 0x1 ;  /* 0x000000040000795c */ /* 0x000fe20000300000 */
.L_x_16:
[----:B------:R-:W-:Y:S02]  /*16a0*/  IMAD.U32 R3, RZ, RZ, UR44 ;  /* 0x0000002cff037e24 */ /* 0x000fe4000f8e00ff */
[----:B------:R-:W-:-:S03]  /*16b0*/  IMAD.U32 R0, RZ, RZ, UR48 ;  /* 0x00000030ff007e24 */ /* 0x000fc6000f8e00ff */
[----:B------:R-:W-:Y:S02]  /*16c0*/  LEA R3, R3, UR43, 0x3 ;  /* 0x0000002b03037c11 */ /* 0x000fe4000f8e18ff */
[----:B------:R-:W-:-:S04]  /*16d0*/  SHF.L.U32 R0, R0, 0x1f, RZ ;  /* 0x0000001f00007819 */ /* 0x000fc800000006ff */
[----:B------:R0:W1:Y:S01]  /*16e0*/  SYNCS.PHASECHK.TRANS64.TRYWAIT P1, [R3+URZ], R0 ;  /* 0x00000000030075a7 */ /* 0x000062000802017f */
[----:B------:R-:W-:Y:S05]  /*16f0*/  @!P0 BRA `(.L_x_17) ;  /* 0x0000000000048947 */ /* 0x000fea0003800000 */
[----:B------:R-:W-:Y:S01]  /*1700*/  BPT.TRAP 0x1 ;  /* 0x000000040000795c */ /* 0x000fe20000300000 */
.L_x_17:
[----:B------:R-:W-:-:S05]  /*1710*/  IMAD.U32 R4, RZ, RZ, UR47 ;  /* 0x0000002fff047e24 */ /* 0x000fca000f8e00ff */
[----:B------:R-:W-:Y:S01]  /*1720*/  ISETP.GE.AND P2, PT, R4, 0x1, PT ;  /* 0x000000010400780c */ /* 0x000fe20003f46270 */
[----:B-1----:R-:W-:-:S12]  /*1730*/  @P1 BRA `(.L_x_18) ;  /* 0x0000000000081947 */ /* 0x002fd80003800000 */
[----:B------:R-:W1:Y:S02]  /*1740*/  SYNCS.PHASECHK.TRANS64.TRYWAIT P1, [R3+URZ], R0 ;  /* 0x00000000030075a7 */ /* 0x000e64000802017f */
[----:B-1----:R-:W-:Y:S05]  /*1750*/  @!P1 BRA `(.L_x_19) ;  /* 0x000000a000649947 */ /* 0x002fea0003800000 */
.L_x_18:
[----:B------:R-:W-:Y:S05]  /*1760*/  WARPSYNC.ALL ;  /* 0x0000000000007948 */ /* 0x000fea0003800000 */
[----:B------:R-:W-:Y:S01]  /*1770*/  UIADD3 UR4, UR43, 0x100, URZ ;  /* 0x000001002b047890 */ /* 0x000fe2000fffe03f */
[----:B------:R-:W-:Y:S01]  /*1780*/  WARPGROUP.ARRIVE ;  /* 0x00000000000079c5 */ /* 0x000fe20000000000 */
[----:B------:R-:W-:Y:S02]  /*1790*/  UIADD3 UR5, UR43, 0x8100, URZ ;  /* 0x000081002b057890 */ /* 0x000fe4000fffe03f */
[----:B------:R-:W-:Y:S02]  /*17a0*/  USHF.R.U32.HI UR4, URZ, 0x4, UR4 ;  /* 0x000000043f047899 */ /* 0x000fe40008011604 */
[----:B------:R-:W-:-:S02]  /*17b0*/  USHF.R.U32.HI UR5, URZ, 0x4, UR5 ;  /* 0x000000043f057899 */ /* 0x000fc40008011605 */
[----:B------:R-:W-:Y:S02]  /*17c0*/  ULOP3.LUT UR4, UR4, 0x3fff, URZ, 0xc0, !UPT ;  /* 0x00003fff04047892 */ /* 0x000fe4000f8ec03f */
[----:B------:R-:W-:Y:S02]  /*17d0*/  ULOP3.LUT UR5, UR5, 0x3fff, URZ, 0xc0, !UPT ;  /* 0x00003fff05057892 */ /* 0x000fe4000f8ec03f */
[----:B------:R-:W-:Y:S02]  /*17e0*/  ULOP3.LUT UR4, UR4, 0x10000, URZ, 0xfc, !UPT ;  /* 0x0001000004047892 */ /* 0x000fe4000f8efc3f */
[----:B------:R-:W-:Y:S02]  /*17f0*/  ULOP3.LUT UR5, UR5, 0x10000, URZ, 0xfc, !UPT ;  /* 0x0001000005057892 */ /* 0x000fe4000f8efc3f */
[----:B------:R-:W-:Y:S02]  /*1800*/  ULEA UR7, UR44, UR4, 0xa ;  /* 0x000000042c077291 */ /* 0x000fe4000f8e503f */
[----:B------:R-:W-:Y:S01]  /*1810*/  ULEA UR6, UR44, UR5, 0xc ;  /* 0x000000052c067291 */ /* 0x000fe2000f8e603f */
[----:B------:R-:W-:Y:S01]  /*1820*/  UMOV UR9, 0x40000040 ;  /* 0x4000004000097882 */ /* 0x000fe20000000000 */
[----:B------:R-:W-:-:S03]  /*1830*/  UMOV UR11, 0x40000040 ;  /* 0x40000040000b7882 */ /* 0x000fc60000000000 */
[----:B------:R-:W-:Y:S02]  /*1840*/  UMOV UR8, UR7 ;  /* 0x0000000700087c82 */ /* 0x000fe40008000000 */
[----:B------:R-:W-:Y:S02]  /*1850*/  UMOV UR10, UR6 ;  /* 0x00000006000a7c82 */ /* 0x000fe40008000000 */
[----:B------:R-:W-:Y:S01]  /*1860*/  HGMMA.64x256x16.F32 R24, gdesc[UR8], RZ, !UPT, gsb0 ;  /* 0x03e00000081879f0 */ /* 0x000fe2000c0008ff */
[----:B------:R-:W-:Y:S02]  /*1870*/  UIADD3 UR8, UR7, 0x2, URZ ;  /* 0x0000000207087890 */ /* 0x000fe4000fffe03f */
[----:B------:R-:W-:Y:S01]  /*1880*/  UIADD3 UR10, UR6, 0x2, URZ ;  /* 0x00000002060a7890 */ /* 0x000fe2000fffe03f */
[----:B------:R-:W-:Y:S01]  /*1890*/  UMOV UR9, 0x40000040 ;  /* 0x4000004000097882 */ /* 0x000fe20000000000 */
[----:B------:R-:W-:Y:S01]  /*18a0*/  UMOV UR11, 0x40000040 ;  /* 0x40000040000b7882 */ /* 0x000fe20000000000 */
[----:B------:R-:W-:-:S02]  /*18b0*/  WARPGROUP.DEPBAR.LE gsb0, 0x0 ;  /* 0x00008000000079c5 */ /* 0x000fc40000010000 */
[----:B------:R-:W-:-:S15]  /*18c0*/  WARPGROUP.ARRIVE ;  /* 0x00000000000079c5 */ /* 0x000fde0000000000 */
[----:B------:R-:W-:-:S05]  /*18d0*/  NOP ;  /* 0x0000000000007918 */ /* 0x000fca0000000000 */
[----:B------:R-:W-:Y:S01]  /*18e0*/  HGMMA.64x256x16.F32 R24, gdesc[UR8], R24, gsb0 ;  /* 0x03e00000081879f0 */ /* 0x000fe20008000818 */
[----:B------:R-:W-:Y:S02]  /*18f0*/  UIADD3 UR8, UR7, 0x4, URZ ;  /* 0x0000000407087890 */ /* 0x000fe4000fffe03f */
[----:B------:R-:W-:Y:S01]  /*1900*/  UIADD3 UR10, UR6, 0x4, URZ ;  /* 0x00000004060a7890 */ /* 0x000fe2000fffe03f */
[----:B------:R-:W-:Y:S01]  /*1910*/  UMOV UR9, 0x40000040 ;  /* 0x4000004000097882 */ /* 0x000fe20000000000 */
[----:B------:R-:W-:Y:S01]  /*1920*/  UMOV UR11, 0x40000040 ;  /* 0x40000040000b7882 */ /* 0x000fe20000000000 */
[----:B------:R-:W-:Y:S02]  /*1930*/  WARPGROUP.DEPBAR.LE gsb0, 0x0 ;  /* 0x00008000000079c5 */ /* 0x000fe40000010000 */
        /* <DEDUP_REMOVED lines=42> */
[----:B------:R-:W-:Y:S03]  /*1be0*/  HGMMA.64x256x16.F32 R24, gdesc[UR8], R24, gsb0 ;  /* 0x03e00000081879f0 */ /* 0x000fe60008000818 */
[----:B------:R-:W-:Y:S02]  /*1bf0*/  WARPGROUP.DEPBAR.LE gsb0, 0x0 ;  /* 0x00008000000079c5 */ /* 0x000fe40000010000 */
[----:B------:R-:W-:Y:S05]  /*1c00*/  @!P2 BRA `(.L_x_20) ;  /* 0x0000000400a0a947 */ /* 0x000fea0003800000 */
[----:B------:R-:W-:Y:S01]  /*1c10*/  UIADD3 UR6, UR44, 0x1, URZ ;  /* 0x000000012c067890 */ /* 0x000fe2000fffe03f */
[----:B01----:R-:W-:-:S03]  /*1c20*/  IMAD.U32 R0, RZ, RZ, UR47 ;  /* 0x0000002fff007e24 */ /* 0x003fc6000f8e00ff */
[----:B------:R-:W-:-:S04]  /*1c30*/  UISETP.NE.AND UP0, UPT, UR6, 0x2, UPT ;  /* 0x000000020600788c */ /* 0x000fc8000bf05270 */
[----:B------:R-:W-:Y:S02]  /*1c40*/  USEL UR7, URZ, 0x1, UP0 ;  /* 0x000000013f077887 */ /* 0x000fe40008000000 */
[----:B------:R-:W-:Y:S02]  /*1c50*/  USEL UR6, UR6, URZ, UP0 ;  /* 0x0000003f06067287 */ /* 0x000fe40008000000 */
[----:B------:R-:W-:-:S06]  /*1c60*/  ULOP3.LUT UR7, UR48, UR7, URZ, 0x3c, !UPT ;  /* 0x0000000730077292 */ /* 0x000fcc000f8e3c3f */
[----:B------:R-:W-:Y:S01]  /*1c70*/  IMAD.U32 R5, RZ, RZ, UR7 ;  /* 0x00000007ff057e24 */ /* 0x000fe2000f8e00ff */
[----:B------:R-:W-:-:S06]  /*1c80*/  UMOV UR7, UR44 ;  /* 0x0000002c00077c82 */ /* 0x000fcc0008000000 */
.L_x_27:
[----:B01----:R-:W-:Y:S05]  /*1c90*/  @!P0 BRA `(.L_x_21) ;  /* 0x0000000000048947 */ /* 0x003fea0003800000 */
[----:B------:R-:W-:Y:S01]  /*1ca0*/  BPT.TRAP 0x1 ;  /* 0x000000040000795c */ /* 0x000fe20000300000 */
.L_x_21:
[----:B------:R-:W-:Y:S01]  /*1cb0*/  ULEA UR8, UR6, UR43, 0x3 ;  /* 0x0000002b06087291 */ /* 0x000fe2000f8e183f */
[----:B------:R-:W-:-:S08]  /*1cc0*/  SHF.L.U32 R3, R5, 0x1f, RZ ;  /* 0x0000001f05037819 */ /* 0x000fd000000006ff */
[----:B------:R0:W1:Y:S01]  /*1cd0*/  SYNCS.PHASECHK.TRANS64.TRYWAIT P1, [UR8], R3 ;  /* 0x00000003ff0075a7 */ /* 0x0000620008020148 */
[----:B------:R-:W-:Y:S05]  /*1ce0*/  @!P0 BRA `(.L_x_22) ;  /* 0x0000000000048947 */ /* 0x000fea0003800000 */
[----:B------:R-:W-:Y:S01]  /*1cf0*/  BPT.TRAP 0x1 ;  /* 0x000000040000795c */ /* 0x000fe20000300000 */
.L_x_22:
[----:B-1----:R-:W-:Y:S05]  /*1d00*/  @P1 BRA `(.L_x_23) ;  /* 0x0000000000081947 */ /* 0x002fea0003800000 */
[----:B------:R-:W1:Y:S02]  /*1d10*/  SYNCS.PHASECHK.TRANS64.TRYWAIT P1, [UR8], R3 ;  /* 0x00000003ff0075a7 */ /* 0x000e640008020148 */
[----:B-1----:R-:W-:Y:S05]  /*1d20*/  @!P1 BRA `(.L_x_24) ;  /* 0x0000009c00049947 */ /* 0x002fea0003800000 */
.L_x_23:
[----:B------:R-:W-:Y:S01]  /*1d30*/  ULEA UR13, UR6, UR4, 0xa ;  /* 0x00000004060d7291 */ /* 0x000fe2000f8e503f */
[----:B------:R-:W-:Y:S01]  /*1d40*/  WARPGROUP.ARRIVE ;  /* 0x00000000000079c5 */ /* 0x000fe20000000000 */
[----:B------:R-:W-:Y:S01]  /*1d50*/  ULEA UR12, UR6, UR5, 0xc ;  /* 0x00000005060c7291 */ /* 0x000fe2000f8e603f */
[----:B------:R-:W-:Y:S01]  /*1d60*/  UMOV UR9, 0x40000040 ;  /* 0x4000004000097882 */ /* 0x000fe20000000000 */
[----:B------:R-:W-:-:S03]  /*1d70*/  UMOV UR11, 0x40000040 ;  /* 0x40000040000b7882 */ /* 0x000fc60000000000 */
[----:B------:R-:W-:Y:S02]  /*1d80*/  UMOV UR8, UR13 ;  /* 0x0000000d00087c82 */ /* 0x000fe40008000000 */
[----:B------:R-:W-:Y:S02]  /*1d90*/  UMOV UR10, UR12 ;  /* 0x0000000c000a7c82 */ /* 0x000fe40008000000 */
[----:B------:R-:W-:Y:S01]  /*1da0*/  HGMMA.64x256x16.F32 R24, gdesc[UR8], R24, gsb0 ;  /* 0x03e00000081879f0 */ /* 0x000fe20008000818 */
        /* <DEDUP_REMOVED lines=58> */
[----:B------:R-:W-:Y:S01]  /*2150*/  BPT.TRAP 0x1 ;  /* 0x000000040000795c */ /* 0x000fe20000300000 */
.L_x_25:
[----:B------:R-:W-:Y:S02]  /*2160*/  UISETP.GT.U32.AND UP0, UPT, UR42, 0x1, UPT ;  /* 0x000000012a00788c */ /* 0x000fe4000bf04070 */
[----:B------:R-:W-:-:S04]  /*2170*/  ULEA UR8, UR7, UR43, 0x3 ;  /* 0x0000002b07087291 */ /* 0x000fc8000f8e183f */
[----:B------:R-:W-:Y:S01]  /*2180*/  UIADD3 UR8, UR8, 0x10, URZ ;  /* 0x0000001008087890 */ /* 0x000fe2000fffe03f */
[----:B------:R-:W-:-:S03]  /*2190*/  PLOP3.LUT P1, PT, PT, PT, UP0, 0x80, 0x0 ;  /* 0x000000000000781c */ /* 0x000fc60003f2f008 */
[----:B------:R-:W-:-:S09]  /*21a0*/  UPRMT UR8, URZ, 0x654, UR8 ;  /* 0x000006543f087896 */ /* 0x000fd20008000008 */
[----:B------:R-:W-:Y:S01]  /*21b0*/  SYNCS.ARRIVE.TRANS64.RED.A1T0 RZ, [UR8], RZ ;  /* 0x000000ffffff79a7 */ /* 0x000fe20008100408 */
[----:B------:R-:W-:Y:S05]  /*21c0*/  @P1 BRA `(.L_x_26) ;  /* 0x0000000000041947 */ /* 0x000fea0003800000 */
[----:B------:R-:W-:Y:S01]  /*21d0*/  BPT.TRAP 0x1 ;  /* 0x000000040000795c */ /* 0x000fe20000300000 */
.L_x_26:
[----:B------:R-:W-:Y:S01]  /*21e0*/  UIADD3 UR6, UR6, 0x1, URZ ;  /* 0x0000000106067890 */ /* 0x000fe2000fffe03f */
[C---:B------:R-:W-:Y:S01]  /*21f0*/  ISETP.GT.AND P1, PT, R0.reuse, 0x1, PT ;  /* 0x000000010000780c */ /* 0x040fe20003f24270 */
[----:B------:R-:W-:Y:S01]  /*2200*/  UIADD3 UR7, UR7, 0x1, URZ ;  /* 0x0000000107077890 */ /* 0x000fe2000fffe03f */
[----:B------:R-:W-:Y:S01]  /*2210*/  VIADD R0, R0, 0xffffffff ;  /* 0xffffffff00007836 */ /* 0x000fe20000000000 */
[----:B------:R-:W-:Y:S02]  /*2220*/  UISETP.NE.AND UP0, UPT, UR6, 0x2, UPT ;  /* 0x000000020600788c */ /* 0x000fe4000bf05270 */
[----:B------:R-:W-:Y:S02]  /*2230*/  UISETP.NE.AND UP1, UPT, UR7, 0x2, UPT ;  /* 0x000000020700788c */ /* 0x000fe4000bf25270 */
[----:B------:R-:W-:Y:S02]  /*2240*/  USEL UR8, URZ, 0x1, UP0 ;  /* 0x000000013f087887 */ /* 0x000fe40008000000 */
[----:B------:R-:W-:-:S02]  /*2250*/  USEL UR6, UR6, URZ, UP0 ;  /* 0x0000003f06067287 */ /* 0x000fc40008000000 */
[----:B------:R-:W-:Y:S02]  /*2260*/  USEL UR7, UR7, URZ, UP1 ;  /* 0x0000003f07077287 */ /* 0x000fe40008800000 */
[----:B------:R-:W-:Y:S01]  /*2270*/  LOP3.LUT R5, R5, UR8, RZ, 0x3c, !PT ;  /* 0x0000000805057c12 */ /* 0x000fe2000f8e3cff */
[----:B------:R-:W-:Y:S09]  /*2280*/  @P1 BRA `(.L_x_27) ;  /* 0xfffffff800801947 */ /* 0x000ff2000383ffff */
.L_x_20:
[----:B------:R-:W-:Y:S01]  /*2290*/  ULDC UR6, c[0x0][0x28c] ;  /* 0x0000a30000067ab9 */ /* 0x000fe20000000800 */
[----:B------:R2:W-:Y:S01]  /*22a0*/  SYNCS.ARRIVE.TRANS64.A1T0 RZ, [R156+UR46], RZ ;  /* 0x000000ff9cff79a7 */ /* 0x0005e2000810002e */
[----:B------:R-:W-:-:S06]  /*22b0*/  UISETP.GE.AND UP0, UPT, UR6, 0x1, UPT ;  /* 0x000000010600788c */ /* 0x000fcc000bf06270 */
[----:B------:R-:W-:-:S13]  /*22c0*/  PLOP3.LUT P1, PT, PT, PT, UP0, 0x80, 0x0 ;  /* 0x000000000000781c */ /* 0x000fda0003f2f008 */
[----:B--2---:R-:W-:Y:S05]  /*22d0*/  @!P1 BRA `(.L_x_28) ;  /* 0x0000000000309947 */ /* 0x004fea0003800000 */
[----:B------:R-:W-:Y:S05]  /*22e0*/  @!P0 BRA `(.L_x_29) ;  /* 0x0000000000048947 */ /* 0x000fea0003800000 */
[----:B------:R-:W-:Y:S01]  /*22f0*/  BPT.TRAP 0x1 ;  /* 0x000000040000795c */ /* 0x000fe20000300000 */
.L_x_29:
[----:B------:R-:W-:Y:S02]  /*2300*/  UIADD3 UR4, UR47, UR44, URZ ;  /* 0x0000002c2f047290 */ /* 0x000fe4000fffe03f */
[----:B------:R-:W-:Y:S02]  /*2310*/  UISETP.GT.U32.AND UP0, UPT, UR42, 0x1, UPT ;  /* 0x000000012a00788c */ /* 0x000fe4000bf04070 */
[----:B------:R-:W-:-:S04]  /*2320*/  USHF.L.U32 UR4, UR4, 0x3, URZ ;  /* 0x0000000304047899 */ /* 0x000fc8000800063f */
[----:B------:R-:W-:Y:S01]  /*2330*/  ULOP3.LUT UR4, UR4, 0x8, URZ, 0xc0, !UPT ;  /* 0x0000000804047892 */ /* 0x000fe2000f8ec03f */
[----:B------:R-:W-:-:S03]  /*2340*/  PLOP3.LUT P0, PT, PT, PT, UP0, 0x80, 0x0 ;  /* 0x000000000000781c */ /* 0x000fc60003f0f008 */
[----:B------:R-:W-:-:S04]  /*2350*/  UIADD3 UR4, UR43, 0x10, UR4 ;  /* 0x000000102b047890 */ /* 0x000fc8000fffe004 */
[----:B------:R-:W-:-:S09]  /*2360*/  UPRMT UR4, URZ, 0x654, UR4 ;  /* 0x000006543f047896 */ /* 0x000fd20008000004 */
[----:B------:R-:W-:Y:S01]  /*2370*/  SYNCS.ARRIVE.TRANS64.RED.A1T0 RZ, [UR4], RZ ;  /* 0x000000ffffff79a7 */ /* 0x000fe20008100404 */
[----:B------:R-:W-:Y:S05]  /*2380*/  @P0 BRA `(.L_x_28) ;  /* 0x0000000000040947 */ /* 0x000fea0003800000 */
[----:B------:R-:W-:Y:S01]  /*2390*/  BPT.TRAP 0x1 ;  /* 0x000000040000795c */ /* 0x000fe20000300000 */
.L_x_28:
[----:B01----:R-:W-:Y:S01]  /*23a0*/  SHF.L.U32 R0, R166, 0x1f, RZ ;  /* 0x0000001fa6007819 */ /* 0x003fe200000006ff */
[----:B------:R-:W-:Y:S01]  /*23b0*/  ULEA UR7, UR37, UR44, 0x1 ;  /* 0x0000002c25077291 */ /* 0x000fe2000f8e083f */
[----:B------:R-:W0:Y:S01]  /*23c0*/  LDC R7, c[0x0][0x288] ;  /* 0x0000a200ff077b82 */ /* 0x000e220000000800 */
[----:B------:R-:W-:Y:S01]  /*23d0*/  UIADD3 UR4, UR6, 0xfe, URZ ;  /* 0x000000fe06047890 */ /* 0x000fe2000fffe03f */
[----:B------:R-:W-:Y:S01]  /*23e0*/  IMAD.SHL.U32 R12, R154, 0x2, RZ ;  /* 0x000000029a0c7824 */ /* 0x000fe200078e00ff */
[----:B------:R-:W-:Y:S02]  /*23f0*/  USHF.R.U32.HI UR5, URZ, 0x1, UR7 ;  /* 0x000000013f057899 */ /* 0x000fe40008011607 */
[----:B------:R-:W-:Y:S02]  /*2400*/  UISETP.GT.U32.AND UP0, UPT, UR7, 0x1, UPT ;  /* 0x000000010700788c */ /* 0x000fe4000bf04070 */
[----:B------:R-:W-:Y:S01]  /*2410*/  ULOP3.LUT UR5, UR5, 0x1, URZ, 0xc0, !UPT ;  /* 0x0000000105057892 */ /* 0x000fe2000f8ec03f */
[----:B------:R-:W1:Y:S01]  /*2420*/  SYNCS.PHASECHK.TRANS64.TRYWAIT P0, [R155+UR45+0x10], R0 ;  /* 0x000010009b0075a7 */ /* 0x000e62000800016d */
[----:B------:R-:W-:Y:S01]  /*2430*/  UISETP.LT.U32.AND UP0, UPT, UR4, 0xff, UP0 ;  /* 0x000000ff0400788c */ /* 0x000fe20008701070 */
[----:B------:R-:W-:Y:S01]  /*2440*/  SHF.R.S32.HI R13, RZ, 0x1f, R12 ;  /* 0x0000001fff0d7819 */ /* 0x000fe2000001140c */
[----:B------:R-:W-:-:S02]  /*2450*/  UISETP.NE.U32.AND UP1, UPT, UR5, 0x1, UPT ;  /* 0x000000010500788c */ /* 0x000fc4000bf25070 */
[----:B------:R-:W-:Y:S02]  /*2460*/  USEL UR5, URZ, 0x1, !UP0 ;  /* 0x000000013f057887 */ /* 0x000fe4000c000000 */
[----:B------:R-:W-:-:S04]  /*2470*/  UISETP.GT.U32.AND UP1, UPT, UR4, 0xfe, !UP1 ;  /* 0x000000fe0400788c */ /* 0x000fc8000cf24070 */
[----:B------:R-:W-:-:S04]  /*2480*/  USEL UR4, URZ, 0x1, !UP1 ;  /* 0x000000013f047887 */ /* 0x000fc8000c800000 */
[----:B------:R-:W-:Y:S01]  /*2490*/  ULOP3.LUT UR48, UR4, UR48, UR5, 0x96, !UPT ;  /* 0x0000003004307292 */ /* 0x000fe2000f8e9605 */
[----:B01----:R-:W-:Y:S11]  /*24a0*/  @!P0 BRA `(.L_x_30) ;  /* 0x00000094003c8947 */ /* 0x003ff60003800000 */
.L_x_310:
[----:B------:R-:W-:Y:S01]  /*24b0*/  IMAD.SHL.U32 R6, R18, 0x40, RZ ;  /* 0x0000004012067824 */ /* 0x000fe200078e00ff */
[----:B------:R-:W-:Y:S01]  /*24c0*/  ULDC UR6, c[0x0][0x284] ;  /* 0x0000a10000067ab9 */ /* 0x000fe20000000800 */
[----:B------:R-:W-:Y:S01]  /*24d0*/  IMAD.SHL.U32 R14, R2, 0x100, RZ ;  /* 0x00000100020e7824 */ /* 0x000fe200078e00ff */
[----:B------:R-:W-:Y:S01]  /*24e0*/  SHF.R.S32.HI R163, RZ, 0x1f, R19 ;  /* 0x0000001fffa37819 */ /* 0x000fe20000011413 */
[----:B------:R-:W-:Y:S01]  /*24f0*/  ULDC.64 UR4, c[0x0][0x5d0] ;  /* 0x0001740000047ab9 */ /* 0x000fe20000000a00 */
[----:B------:R-:W-:Y:S01]  /*2500*/  ISETP.GE.AND P0, PT, R6, UR6, PT ;  /* 0x0000000606007c0c */ /* 0x000fe2000bf06270 */
[----:B------:R-:W-:Y:S01]  /*2510*/  IMAD.WIDE.U32 R2, R19, UR4, R12 ;  /* 0x0000000413027c25 */ /* 0x000fe2000f8e000c */
[----:B------:R-:W-:Y:S01]  /*2520*/  SHF.R.S32.HI R15, RZ, 0x1f, R14 ;  /* 0x0000001fff0f7819 */ /* 0x000fe2000001140e */
[----:B------:R-:W-:Y:S01]  /*2530*/  ULOP3.LUT UR44, UR44, 0x1, URZ, 0xc0, !UPT ;  /* 0x000000012c2c7892 */ /* 0x000fe2000f8ec03f */
[C---:B------:R-:W-:Y:S01]  /*2540*/  ISETP.GE.OR P0, PT, R14.reuse, R7, P0 ;  /* 0x000000070e00720c */ /* 0x040fe20000706670 */
[----:B0-----:R-:W-:Y:S01]  /*2550*/  IMAD R0, R163, UR4, RZ ;  /* 0x00000004a3007c24 */ /* 0x001fe2000f8e02ff */
[----:B------:R-:W-:-:S03]  /*2560*/  IADD3 R4, P1, R14, R2, RZ ;  /* 0x000000020e047210 */ /* 0x000fc60007f3e0ff */
[----:B------:R-:W-:-:S05]  /*2570*/  IMAD R5, R19, UR5, R0 ;  /* 0x0000000513057c24 */ /* 0x000fca000f8e0200 */
[----:B------:R-:W-:-:S03]  /*2580*/  IADD3.X R5, R15, R3, R5, P1, !PT ;  /* 0x000000030f057210 */ /* 0x000fc60000ffe405 */
[----:B------:R-:W-:Y:S05]  /*2590*/  @P0 BRA `(.L_x_31) ;  /* 0x0000007c00100947 */ /* 0x000fea0003800000 */
[----:B------:R-:W0:Y:S01]  /*25a0*/  LDC.64 R10, c[0x0][0x5c8] ;  /* 0x00017200ff0a7b82 */ /* 0x000e220000000a00 */
[----:B-----5:R-:W-:Y:S01]  /*25b0*/  FSETP.NEU.AND P0, PT, R22, RZ, PT ;  /* 0x000000ff1600720b */ /* 0x020fe20003f0d000 */
[----:B------:R-:W-:Y:S01]  /*25c0*/  IMAD R3, R154, -0x2, R7 ;  /* 0xfffffffe9a037824 */ /* 0x000fe200078e0207 */
[----:B------:R-:W-:Y:S01]  /*25d0*/  BSSY B0, `(.L_x_31) ;  /* 0x00007c0000007945 */ /* 0x000fe20003800000 */
[----:B------:R-:W-:-:S04]  /*25e0*/  IMAD.WIDE R160, R18, 0x40, R152 ;  /* 0x0000004012a07825 */ /* 0x000fc800078e0298 */
[----:B------:R-:W-:Y:S02]  /*25f0*/  IMAD.IADD R0, R3, 0x1, -R14 ;  /* 0x0000000103007824 */ /* 0x000fe400078e0a0e */
[----:B------:R-:W-:-:S03]  /*2600*/  IMAD.IADD R2, R159, 0x1, -R6 ;  /* 0x000000019f027824 */ /* 0x000fc600078e0a06 */
[----:B------:R-:W-:-:S04]  /*2610*/  ISETP.GT.AND P2, PT, R0, RZ, PT ;  /* 0x000000ff0000720c */ /* 0x000fc80003f44270 */
[----:B------:R-:W-:Y:S01]  /*2620*/  ISETP.GT.AND P1, PT, R2, RZ, P2 ;  /* 0x000000ff0200720c */ /* 0x000fe20001724270 */
[-C--:B0-----:R-:W-:Y:S02]  /*2630*/  IMAD R3, R161, R10.reuse, RZ ;  /* 0x0000000aa1037224 */ /* 0x081fe400078e02ff */
[----:B------:R-:W-:-:S04]  /*2640*/  IMAD.WIDE.U32 R168, R160, R10, R4 ;  /* 0x0000000aa0a87225 */ /* 0x000fc800078e0004 */
[----:B------:R-:W-:-:S04]  /*2650*/  IMAD R3, R160, R11, R3 ;  /* 0x0000000ba0037224 */ /* 0x000fc800078e0203 */
[----:B------:R-:W-:Y:S01]  /*2660*/  IMAD.IADD R173, R169, 0x1, R3 ;  /* 0x00000001a9ad7824 */ /* 0x000fe200078e0203 */
[----:B------:R-:W-:Y:S06]  /*2670*/  @!P0 BRA `(.L_x_32) ;  /* 0x00000054009c8947 */ /* 0x000fec0003800000 */
[----:B------:R-:W0:Y:S01]  /*2680*/  LDC.64 R20, c[0x0][0x5b8] ;  /* 0x00016e00ff147b82 */ /* 0x000e220000000a00 */
[----:B------:R-:W-:-:S07]  /*2690*/  ULDC.64 UR4, c[0x0][0x5c0] ;  /* 0x0001700000047ab9 */ /* 0x000fce0000000a00 */
[----:B------:R-:W1:Y:S08]  /*26a0*/  LDC.64 R170, c[0x0][0x5b0] ;  /* 0x00016c00ffaa7b82 */ /* 0x000e700000000a00 */
[----:B------:R-:W2:Y:S01]  /*26b0*/  LDC.64 R8, c[0x0][0x5a8] ;  /* 0x00016a00ff087b82 */ /* 0x000ea20000000a00 */
[-C--:B0-----:R-:W-:Y:S02]  /*26c0*/  IMAD R6, R163, R20.reuse, RZ ;  /* 0x00000014a3067224 */ /* 0x081fe400078e02ff */
[----:B------:R-:W-:-:S04]  /*26d0*/  IMAD.WIDE.U32 R4, R19, R20, R12 ;  /* 0x0000001413047225 */ /* 0x000fc800078e000c */
[----:B------:R-:W-:Y:S01]  /*26e0*/  IMAD R167, R19, R21, R6 ;  /* 0x0000001513a77224 */ /* 0x000fe200078e0206 */
[----:B------:R-:W-:Y:S01]  /*26f0*/  IADD3 R162, P0, R14, R4, RZ ;  /* 0x000000040ea27210 */ /* 0x000fe20007f1e0ff */
[----:B-1----:R-:W-:-:S03]  /*2700*/  IMAD R3, R161, R170, RZ ;  /* 0x000000aaa1037224 */ /* 0x002fc600078e02ff */
[----:B------:R-:W-:Y:S01]  /*2710*/  IADD3.X R163, R15, R5, R167, P0, !PT ;  /* 0x000000050fa37210 */ /* 0x000fe200007fe4a7 */
[C---:B------:R-:W-:Y:S02]  /*2720*/  IMAD R169, R160.reuse, R171, R3 ;  /* 0x000000aba0a97224 */ /* 0x040fe400078e0203 */
[----:B------:R-:W-:-:S04]  /*2730*/  IMAD.WIDE.U32 R4, R160, R170, R162 ;  /* 0x000000aaa0047225 */ /* 0x000fc800078e00a2 */
[----:B------:R-:W-:Y:S01]  /*2740*/  IMAD.IADD R3, R5, 0x1, R169 ;  /* 0x0000000105037824 */ /* 0x000fe200078e02a9 */
[----:B--2---:R-:W-:-:S04]  /*2750*/  LEA R6, P0, R4, R8, 0x1 ;  /* 0x0000000804067211 */ /* 0x004fc800078008ff */
[----:B------:R-:W-:-:S05]  /*2760*/  LEA.HI.X R7, R4, R9, R3, 0x1, P0 ;  /* 0x0000000904077211 */ /* 0x000fca00000f0c03 */
[----:B------:R0:W2:Y:S01]  /*2770*/  @P1 LDG.E.LTC128B.U16 R3, desc[UR50][R6.64] ;  /* 0x0000003206031981 */ /* 0x0000a2000c1e1520 */
[----:B------:R-:W-:Y:S01]  /*2780*/  IMAD.WIDE.U32 R4, R160, R170, R14 ;  /* 0x000000aaa0047225 */ /* 0x000fe200078e000e */
[----:B------:R-:W-:Y:S02]  /*2790*/  BSSY B1, `(.L_x_33) ;  /* 0x0000014000017945 */ /* 0x000fe40003800000 */
[----:B------:R-:W-:-:S04]  /*27a0*/  IADD3 R164, P0, R12, R4, RZ ;  /* 0x000000040ca47210 */ /* 0x000fc80007f1e0ff */
[----:B------:R-:W-:Y:S02]  /*27b0*/  IADD3.X R165, R13, R169, R5, P0, !PT ;  /* 0x000000a90da57210 */ /* 0x000fe400007fe405 */
[----:B------:R-:W-:Y:S01]  /*27c0*/  LEA R4, P0, R168, UR4, 0x1 ;  /* 0x00000004a8047c11 */ /* 0x000fe2000f8008ff */
[----:B------:R-:W-:-:S03]  /*27d0*/  IMAD.WIDE.U32 R164, R19, R20, R164 ;  /* 0x0000001413a47225 */ /* 0x000fc600078e00a4 */
[----:B------:R-:W-:Y:S02]  /*27e0*/  LEA.HI.X R5, R168, UR5, R173, 0x1, P0 ;  /* 0x00000005a8057c11 */ /* 0x000fe400080f0cad */
[----:B------:R-:W-:Y:S01]  /*27f0*/  ISETP.GT.AND P0, PT, R0, 0x1, PT ;  /* 0x000000010000780c */ /* 0x000fe20003f04270 */
[----:B0-----:R-:W-:Y:S01]  /*2800*/  IMAD.IADD R7, R167, 0x1, R165 ;  /* 0x00000001a7077824 */ /* 0x001fe200078e02a5 */
[----:B------:R-:W-:Y:S02]  /*2810*/  LEA R6, P4, R164, R8, 0x1 ;  /* 0x00000008a4067211 */ /* 0x000fe400078808ff */
[----:B------:R-:W-:Y:S02]  /*2820*/  ISETP.GT.AND P3, PT, R2, RZ, P0 ;  /* 0x000000ff0200720c */ /* 0x000fe40000764270 */
[----:B------:R-:W-:Y:S01]  /*2830*/  LEA.HI.X R7, R164, R9, R7, 0x1, P4 ;  /* 0x00000009a4077211 */ /* 0x000fe200020f0c07 */
[C---:B------:R-:W-:Y:S01]  /*2840*/  IMAD.SHL.U32 R164, R170.reuse, 0x8, RZ ;  /* 0x00000008aaa47824 */ /* 0x040fe200078e00ff */
[----:B------:R-:W-:Y:S01]  /*2850*/  SHF.L.U64.HI R165, R170, 0x3, R171 ;  /* 0x00000003aaa57819 */ /* 0x000fe200000102ab */
[----:B--2---:R-:W-:-:S05]  /*2860*/  HADD2.F32 R21, -RZ, R3.H0_H0 ;  /* 0x20000003ff157230 */ /* 0x004fca0000004100 */
[----:B------:R-:W-:-:S04]  /*2870*/  FMUL R21, R21, R22 ;  /* 0x0000001615157220 */ /* 0x000fc80000400000 */
[----:B------:R-:W-:-:S05]  /*2880*/  FFMA R21, R24, R23, R21 ;  /* 0x0000001718157223 */ /* 0x000fca0000000015 */
[----:B------:R-:W-:-:S05]  /*2890*/  F2FP.F16.F32.PACK_AB R21, RZ, R21 ;  /* 0x00000015ff15723e */ /* 0x000fca00000000ff */
[----:B------:R0:W-:Y:S01]  /*28a0*/  @P1 STG.E.U16 desc[UR50][R4.64], R21 ;  /* 0x0000001504001986 */ /* 0x0001e2000c101532 */
[----:B------:R-:W-:Y:S05]  /*28b0*/  @!P3 BRA `(.L_x_34) ;  /* 0x000000000004b947 */ /* 0x000fea0003800000 */
[----:B------:R1:W5:Y:S02]  /*28c0*/  LDG.E.LTC128B.U16 R3, desc[UR50][R6.64+0x2] ;  /* 0x0000023206037981 */ /* 0x000364000c1e1520 */
.L_x_34:
[----:B------:R-:W-:Y:S05]  /*28d0*/  BSYNC B1 ;  /* 0x0000000000017941 */ /* 0x000fea0003800000 */
.L_x_33:
[----:B0----5:R-:W-:Y:S01]  /*28e0*/  HADD2.F32 R21, -RZ, R3.H0_H0 ;  /* 0x20000003ff157230 */ /* 0x021fe20000004100 */
[----:B------:R-:W-:Y:S01]  /*28f0*/  ISETP.GT.AND P2, PT, R2, 0x8, P2 ;  /* 0x000000080200780c */ /* 0x000fe20001744270 */
[----:B------:R-:W-:-:S04]  /*2900*/  IMAD.WIDE.U32 R164, R160, R170, R164 ;  /* 0x000000aaa0a47225 */ /* 0x000fc800078e00a4 */
[----:B------:R-:W-:Y:S01]  /*2910*/  FMUL R18, R21, R22 ;  /* 0x0000001615127220 */ /* 0x000fe20000400000 */
[----:B------:R-:W-:Y:S01]  /*2920*/  IMAD.IADD R169, R169, 0x1, R165 ;  /* 0x00000001a9a97824 */ /* 0x000fe200078e02a5 */
[----:B------:R-:W-:Y:S02]  /*2930*/  IADD3 R21, P1, R162, R164, RZ ;  /* 0x000000a4a2157210 */ /* 0x000fe40007f3e0ff */
[----:B------:R-:W-:-:S03]  /*2940*/  FFMA R18, R25, R23, R18 ;  /* 0x0000001719127223 */ /* 0x000fc60000000012 */
[----:B------:R-:W-:Y:S01]  /*2950*/  IMAD.X R162, R169, 0x1, R163, P1 ;  /* 0x00000001a9a27824 */ /* 0x000fe200008e06a3 */
[C---:B------:R-:W-:Y:S02]  /*2960*/  LEA R24, P1, R21.reuse, R8, 0x1 ;  /* 0x0000000815187211 */ /* 0x040fe400078208ff */
[----:B------:R-:W-:Y:S02]  /*2970*/  F2FP.F16.F32.PACK_AB R18, RZ, R18 ;  /* 0x00000012ff12723e */ /* 0x000fe400000000ff */
[----:B------:R-:W-:Y:S02]  /*2980*/  LEA.HI.X R25, R21, R9, R162, 0x1, P1 ;  /* 0x0000000915197211 */ /* 0x000fe400008f0ca2 */
[----:B------:R-:W-:Y:S02]  /*2990*/  PRMT R21, R18, 0x7610, R21 ;  /* 0x0000761012157816 */ /* 0x000fe40000000015 */
[----:B------:R-:W-:-:S03]  /*29a0*/  PRMT R18, R3, 0x7610, R18 ;  /* 0x0000761003127816 */ /* 0x000fc60000000012 */
[----:B------:R0:W-:Y:S04]  /*29b0*/  @P3 STG.E.U16 desc[UR50][R4.64+0x2], R21 ;  /* 0x0000021504003986 */ /* 0x0001e8000c101532 */
[----:B------:R-:W2:Y:S01]  /*29c0*/  @P2 LDG.E.LTC128B.U16 R18, desc[UR50][R24.64] ;  /* 0x0000003218122981 */ /* 0x000ea2000c1e1520 */
[----:B------:R-:W-:Y:S01]  /*29d0*/  IADD3 R12, P1, P3, R12, R164, R14 ;  /* 0x000000a40c0c7210 */ /* 0x000fe20007b3e00e */
[----:B------:R-:W-:Y:S01]  /*29e0*/  BSSY B1, `(.L_x_35) ;  /* 0x0000011000017945 */ /* 0x000fe20003800000 */
[C---:B------:R-:W-:Y:S02]  /*29f0*/  SHF.L.U64.HI R11, R10.reuse, 0x4, R11 ;  /* 0x000000040a0b7819 */ /* 0x040fe4000001020b */
[----:B------:R-:W-:Y:S02]  /*2a00*/  IADD3.X R13, R13, R169, R15, P1, P3 ;  /* 0x000000a90d0d7210 */ /* 0x000fe40000fe640f */
[----:B------:R-:W-:-:S02]  /*2a10*/  LEA R10, P1, R10, R4, 0x4 ;  /* 0x000000040a0a7211 */ /* 0x000fc400078220ff */
[----:B------:R-:W-:Y:S01]  /*2a20*/  ISETP.GT.AND P0, PT, R2, 0x8, P0 ;  /* 0x000000080200780c */ /* 0x000fe20000704270 */
[----:B0-----:R-:W-:-:S04]  /*2a30*/  IMAD.WIDE.U32 R20, R19, R20, R12 ;  /* 0x0000001413147225 */ /* 0x001fc800078e000c */
[----:B------:R-:W-:Y:S01]  /*2a40*/  IMAD.X R11, R11, 0x1, R5, P1 ;  /* 0x000000010b0b7824 */ /* 0x000fe200008e0605 */
[----:B------:R-:W-:Y:S01]  /*2a50*/  LEA R8, P3, R20, R8, 0x1 ;  /* 0x0000000814087211 */ /* 0x000fe200078608ff */
[----:B------:R-:W-:-:S05]  /*2a60*/  IMAD.IADD R12, R167, 0x1, R21 ;  /* 0x00000001a70c7824 */ /* 0x000fca00078e0215 */
[----:B------:R-:W-:Y:S01]  /*2a70*/  LEA.HI.X R9, R20, R9, R12, 0x1, P3 ;  /* 0x0000000914097211 */ /* 0x000fe200018f0c0c */
[----:B--2---:R-:W-:-:S05]  /*2a80*/  HADD2.F32 R3, -RZ, R18.H0_H0 ;  /* 0x20000012ff037230 */ /* 0x004fca0000004100 */
[----:B------:R-:W-:-:S04]  /*2a90*/  FMUL R3, R3, R22 ;  /* 0x0000001603037220 */ /* 0x000fc80000400000 */
[----:B------:R-:W-:-:S05]  /*2aa0*/  FFMA R3, R26, R23, R3 ;  /* 0x000000171a037223 */ /* 0x000fca0000000003 */
[----:B------:R-:W-:-:S05]  /*2ab0*/  F2FP.F16.F32.PACK_AB R3, RZ, R3 ;  /* 0x00000003ff03723e */ /* 0x000fca00000000ff */
[----:B------:R0:W-:Y:S01]  /*2ac0*/  @P2 STG.E.U16 desc[UR50][R10.64], R3 ;  /* 0x000000030a002986 */ /* 0x0001e2000c101532 */
[----:B------:R-:W-:Y:S05]  /*2ad0*/  @!P0 BRA `(.L_x_36) ;  /* 0x0000000000048947 */ /* 0x000fea0003800000 */
[----:B------:R2:W5:Y:S02]  /*2ae0*/  LDG.E.LTC128B.U16 R18, desc[UR50][R8.64+0x2] ;  /* 0x0000023208127981 */ /* 0x000564000c1e1520 */
.L_x_36:
[----:B------:R-:W-:Y:S05]  /*2af0*/  BSYNC B1 ;  /* 0x0000000000017941 */ /* 0x000fea0003800000 */
.L_x_35:
[----:B0----5:R-:W-:Y:S01]  /*2b00*/  HADD2.F32 R3, -RZ, R18.H0_H0 ;  /* 0x20000012ff037230 */ /* 0x021fe20000004100 */
[----:B------:R-:W-:Y:S01]  /*2b10*/  ISETP.GT.AND P1, PT, R0, 0x8, PT ;  /* 0x000000080000780c */ /* 0x000fe20003f24270 */
[----:B------:R-:W-:Y:S03]  /*2b20*/  BSSY B1, `(.L_x_37) ;  /* 0x0000008000017945 */ /* 0x000fe60003800000 */
[----:B------:R-:W-:Y:S01]  /*2b30*/  FMUL R12, R3, R22 ;  /* 0x00000016030c7220 */ /* 0x000fe20000400000 */
[----:B------:R-:W-:-:S03]  /*2b40*/  ISETP.GT.AND P2, PT, R2, RZ, P1 ;  /* 0x000000ff0200720c */ /* 0x000fc60000f44270 */
[----:B------:R-:W-:-:S05]  /*2b50*/  FFMA R12, R27, R23, R12 ;  /* 0x000000171b0c7223 */ /* 0x000fca000000000c */
[----:B------:R-:W-:-:S05]  /*2b60*/  F2FP.F16.F32.PACK_AB R12, RZ, R12 ;  /* 0x0000000cff0c723e */ /* 0x000fca00000000ff */
[----:B------:R0:W-:Y:S01]  /*2b70*/  @P0 STG.E.U16 desc[UR50][R10.64+0x2], R12 ;  /* 0x0000020c0a000986 */ /* 0x0001e2000c101532 */
[----:B------:R-:W-:Y:S05]  /*2b80*/  @!P2 BRA `(.L_x_38) ;  /* 0x000000000004a947 */ /* 0x000fea0003800000 */
[----:B------:R3:W5:Y:S02]  /*2b90*/  LDG.E.LTC128B.U16 R18, desc[UR50][R6.64+0x10] ;  /* 0x0000103206127981 */ /* 0x000764000c1e1520 */
.L_x_38:
[----:B------:R-:W-:Y:S05]  /*2ba0*/  BSYNC B1 ;  /* 0x0000000000017941 */ /* 0x000fea0003800000 */
.L_x_37:
[----:B-----5:R-:W-:Y:S01]  /*2bb0*/  HADD2.F32 R3, -RZ, R18.H0_H0 ;  /* 0x20000012ff037230 */ /* 0x020fe20000004100 */
        /* <DEDUP_REMOVED lines=9> */
.L_x_40:
[----:B------:R-:W-:Y:S05]  /*2c50*/  BSYNC B1 ;  /* 0x0000000000017941 */ /* 0x000fea0003800000 */
.L_x_39:
[----:B----45:R-:W-:Y:S01]  /*2c60*/  HADD2.F32 R3, -RZ, R18.H0_H0 ;  /* 0x20000012ff037230 */ /* 0x030fe20000004100 */
[----:B------:R-:W-:Y:S01]  /*2c70*/  ISETP.GT.AND P1, PT, R2, 0x8, P1 ;  /* 0x000000080200780c */ /* 0x000fe20000f24270 */
[----:B------:R-:W-:Y:S03]  /*2c80*/  BSSY B1, `(.L_x_41) ;  /* 0x0000007000017945 */ /* 0x000fe60003800000 */
[----:B0-----:R-:W-:-:S04]  /*2c90*/  FMUL R12, R3, R22 ;  /* 0x00000016030c7220 */ /* 0x001fc80000400000 */
[----:B------:R-:W-:-:S05]  /*2ca0*/  FFMA R12, R29, R23, R12 ;  /* 0x000000171d0c7223 */ /* 0x000fca000000000c */
[----:B------:R-:W-:-:S05]  /*2cb0*/  F2FP.F16.F32.PACK_AB R12, RZ, R12 ;  /* 0x0000000cff0c723e */ /* 0x000fca00000000ff */
[----:B------:R0:W-:Y:S01]  /*2cc0*/  @P3 STG.E.U16 desc[UR50][R4.64+0x12], R12 ;  /* 0x0000120c04003986 */ /* 0x0001e2000c101532 */
[----:B------:R-:W-:Y:S05]  /*2cd0*/  @!P1 BRA `(.L_x_42) ;  /* 0x0000000000049947 */ /* 0x000fea0003800000 */
[----:B------:R4:W5:Y:S02]  /*2ce0*/  LDG.E.LTC128B.U16 R18, desc[UR50][R8.64+0x10] ;  /* 0x0000103208127981 */ /* 0x000964000c1e1520 */
.L_x_42:
[----:B------:R-:W-:Y:S05]  /*2cf0*/  BSYNC B1 ;  /* 0x0000000000017941 */ /* 0x000fea0003800000 */
.L_x_41:
[----:B-----5:R-:W-:Y:S01]  /*2d00*/  HADD2.F32 R3, -RZ, R18.H0_H0 ;  /* 0x20000012ff037230 */ /* 0x020fe20000004100 */
[----:B------:R-:W-:Y:S01]  /*2d10*/  ISETP.GT.AND P0, PT, R2, 0x8, P0 ;  /* 0x000000080200780c */ /* 0x000fe20000704270 */
[----:B------:R-:W-:Y:S03]  /*2d20*/  BSSY B1, `(.L_x_43) ;  /* 0x0000007000017945 */ /* 0x000fe60003800000 */
[----:B------:R-:W-:-:S04]  /*2d30*/  FMUL R3, R3, R22 ;  /* 0x0000001603037220 */ /* 0x000fc80000400000 */
[----:B------:R-:W-:-:S05]  /*2d40*/  FFMA R3, R30, R23, R3 ;  /* 0x000000171e037223 */ /* 0x000fca0000000003 */
[----:B------:R-:W-:-:S05]  /*2d50*/  F2FP.F16.F32.PACK_AB R3, RZ, R3 ;  /* 0x00000003ff03723e */ /* 0x000fca00000000ff */
[----:B------:R0:W-:Y:S01]  /*2d60*/  @P1 STG.E.U16 desc[UR50][R10.64+0x10], R3 ;  /* 0x000010030a001986 */ /* 0x0001e2000c101532 */
[----:B------:R-:W-:Y:S05]  /*2d70*/  @!P0 BRA `(.L_x_44) ;  /* 0x0000000000048947 */ /* 0x000fea0003800000 */
[----:B------:R0:W5:Y:S02]  /*2d80*/  LDG.E.LTC128B.U16 R18, desc[UR50][R8.64+0x12] ;  /* 0x0000123208127981 */ /* 0x000164000c1e1520 */
.L_x_44:
[----:B------:R-:W-:Y:S05]  /*2d90*/  BSYNC B1 ;  /* 0x0000000000017941 */ /* 0x000fea0003800000 */
.L_x_43:
        /* <DEDUP_REMOVED lines=10> */
.L_x_46:
[----:B------:R-:W-:Y:S05]  /*2e40*/  BSYNC B1 ;  /* 0x0000000000017941 */ /* 0x000fea0003800000 */
.L_x_45:
        /* <DEDUP_REMOVED lines=10> */
.L_x_48:
[----:B------:R-:W-:Y:S05]  /*2ef0*/  BSYNC B1 ;  /* 0x0000000000017941 */ /* 0x000fea0003800000 */
.L_x_47:
[----:B0----5:R-:W-:Y:S01]  /*2f00*/  HADD2.F32 R3, -RZ, R18.H0_H0 ;  /* 0x20000012ff037230 */ /* 0x021fe20000004100 */
        /* <DEDUP_REMOVED lines=8> */
.L_x_50:
[----:B------:R-:W-:Y:S05]  /*2f90*/  BSYNC B1 ;  /* 0x0000000000017941 */ /* 0x000fea0003800000 */
.L_x_49:
        /* <DEDUP_REMOVED lines=9> */
.L_x_52:
[----:B------:R-:W-:Y:S05]  /*3030*/  BSYNC B1 ;  /* 0x0000000000017941 */ /* 0x000fea0003800000 */
.L_x_51:
        /* <DEDUP_REMOVED lines=10> */
.L_x_54:
[----:B------:R-:W-:Y:S05]  /*30e0*/  BSYNC B1 ;  /* 0x0000000000017941 */ /* 0x000fea0003800000 */
.L_x_53:
        /* <DEDUP_REMOVED lines=10> */
.L_x_56:
[----:B------:R-:W-:Y:S05]  /*3190*/  BSYNC B1 ;  /* 0x0000000000017941 */ /* 0x000fea0003800000 */
.L_x_55:
        /* <DEDUP_REMOVED lines=9> */
.L_x_58:
[----:B------:R-:W-:Y:S05]  /*3230*/  BSYNC B1 ;  /* 0x0000000000017941 */ /* 0x000fea0003800000 */
.L_x_57:
        /* <DEDUP_REMOVED lines=9> */
.L_x_60:
[----:B------:R-:W-:Y:S05]  /*32d0*/  BSYNC B1 ;  /* 0x0000000000017941 */ /* 0x000fea0003800000 */
.L_x_59:
        /* <DEDUP_REMOVED lines=10> */
.L_x_62:
[----:B------:R-:W-:Y:S05]  /*3380*/  BSYNC B1 ;  /* 0x0000000000017941 */ /* 0x000fea0003800000 */
.L_x_61:
        /* <DEDUP_REMOVED lines=10> */
.L_x_64:
[----:B------:R-:W-:Y:S05]  /*3430*/  BSYNC B1 ;  /* 0x0000000000017941 */ /* 0x000fea0003800000 */
.L_x_63:
        /* <DEDUP_REMOVED lines=9> */
.L_x_66:
[----:B------:R-:W-:Y:S05]  /*34d0*/  BSYNC B1 ;  /* 0x0000000000017941 */ /* 0x000fea0003800000 */
.L_x_65:
        /* <DEDUP_REMOVED lines=9> */
.L_x_68:
[----:B------:R-:W-:Y:S05]  /*3570*/  BSYNC B1 ;  /* 0x0000000000017941 */ /* 0x000fea0003800000 */
.L_x_67:
        /* <DEDUP_REMOVED lines=10> */
.L_x_70:
[----:B------:R-:W-:Y:S05]  /*3620*/  BSYNC B1 ;  /* 0x0000000000017941 */ /* 0x000fea0003800000 */
.L_x_69:
        /* <DEDUP_REMOVED lines=10> */
.L_x_72:
[----:B------:R-:W-:Y:S05]  /*36d0*/  BSYNC B1 ;  /* 0x0000000000017941 */ /* 0x000fea0003800000 */
.L_x_71:
        /* <DEDUP_REMOVED lines=9> */
.L_x_74:
[----:B------:R-:W-:Y:S05]  /*3770*/  BSYNC B1 ;  /* 0x0000000000017941 */ /* 0x000fea0003800000 */
.L_x_73:
        /* <DEDUP_REMOVED lines=9> */
.L_x_76:
[----:B------:R-:W-:Y:S05]  /*3810*/  BSYNC B1 ;  /* 0x0000000000017941 */ /* 0x000fea0003800000 */
.L_x_75:
        /* <DEDUP_REMOVED lines=10> */
.L_x_78:
[----:B------:R-:W-:Y:S05]  /*38c0*/  BSYNC B1 ;  /* 0x0000000000017941 */ /* 0x000fea0003800000 */
.L_x_77:
        /* <DEDUP_REMOVED lines=10> */
.L_x_80:
[----:B------:R-:W-:Y:S05]  /*3970*/  BSYNC B1 ;  /* 0x0000000000017941 */ /* 0x000fea0003800000 */
.L_x_79:
        /* <DEDUP_REMOVED lines=9> */
.L_x_82:
[----:B------:R-:W-:Y:S05]  /*3a10*/  BSYNC B1 ;  /* 0x0000000000017941 */ /* 0x000fea0003800000 */
.L_x_81:
        /* <DEDUP_REMOVED lines=9> */
.L_x_84:
[----:B------:R-:W-:Y:S05]  /*3ab0*/  BSYNC B1 ;  /* 0x0000000000017941 */ /* 0x000fea0003800000 */
.L_x_83:
        /* <DEDUP_REMOVED lines=10> */
.L_x_86:
[----:B------:R-:W-:Y:S05]  /*3b60*/  BSYNC B1 ;  /* 0x0000000000017941 */ /* 0x000fea0003800000 */
.L_x_85:
        /* <DEDUP_REMOVED lines=10> */
.L_x_88:
[----:B------:R-:W-:Y:S05]  /*3c10*/  BSYNC B1 ;  /* 0x0000000000017941 */ /* 0x000fea0003800000 */
.L_x_87:
        /* <DEDUP_REMOVED lines=9> */
.L_x_90:
[----:B------:R-:W-:Y:S05]  /*3cb0*/  BSYNC B1 ;  /* 0x0000000000017941 */ /* 0x000fea0003800000 */
.L_x_89:
        /* <DEDUP_REMOVED lines=9> */
.L_x_92:
[----:B------:R-:W-:Y:S05]  /*3d50*/  BSYNC B1 ;  /* 0x0000000000017941 */ /* 0x000fea0003800000 */
.L_x_91:
        /* <DEDUP_REMOVED lines=10> */
.L_x_94:
[----:B------:R-:W-:Y:S05]  /*3e00*/  BSYNC B1 ;  /* 0x0000000000017941 */ /* 0x000fea0003800000 */
.L_x_93:
        /* <DEDUP_REMOVED lines=10> */
.L_x_96:
[----:B------:R-:W-:Y:S05]  /*3eb0*/  BSYNC B1 ;  /* 0x0000000000017941 */ /* 0x000fea0003800000 */
.L_x_95:
        /* <DEDUP_REMOVED lines=9> */
.L_x_98:
[----:B------:R-:W-:Y:S05]  /*3f50*/  BSYNC B1 ;  /* 0x0000000000017941 */ /* 0x000fea0003800000 */
.L_x_97:
        /* <DEDUP_REMOVED lines=9> */
.L_x_100:
[----:B------:R-:W-:Y:S05]  /*3ff0*/  BSYNC B1 ;  /* 0x0000000000017941 */ /* 0x000fea0003800000 */
.L_x_99:
        /* <DEDUP_REMOVED lines=10> */
.L_x_102:
[----:B------:R-:W-:Y:S05]  /*40a0*/  BSYNC B1 ;  /* 0x0000000000017941 */ /* 0x000fea0003800000 */
.L_x_101:
        /* <DEDUP_REMOVED lines=10> */
.L_x_104:
[----:B------:R-:W-:Y:S05]  /*4150*/  BSYNC B1 ;  /* 0x0000000000017941 */ /* 0x000fea0003800000 */
.L_x_103:
        /* <DEDUP_REMOVED lines=9> */
.L_x_106:
[----:B------:R-:W-:Y:S05]  /*41f0*/  BSYNC B1 ;  /* 0x0000000000017941 */ /* 0x000fea0003800000 */
.L_x_105:
        /* <DEDUP_REMOVED lines=9> */
.L_x_108:
[----:B------:R-:W-:Y:S05]  /*4290*/  BSYNC B1 ;  /* 0x0000000000017941 */ /* 0x000fea0003800000 */
.L_x_107:
        /* <DEDUP_REMOVED lines=10> */
.L_x_110:
[----:B------:R-:W-:Y:S05]  /*4340*/  BSYNC B1 ;  /* 0x0000000000017941 */ /* 0x000fea0003800000 */
.L_x_109:
        /* <DEDUP_REMOVED lines=10> */
.L_x_112:
[----:B------:R-:W-:Y:S05]  /*43f0*/  BSYNC B1 ;  /* 0x0000000000017941 */ /* 0x000fea0003800000 */
.L_x_111:
        /* <DEDUP_REMOVED lines=9> */
.L_x_114:
[----:B------:R-:W-:Y:S05]  /*4490*/  BSYNC B1 ;  /* 0x0000000000017941 */ /* 0x000fea0003800000 */
.L_x_113:
        /* <DEDUP_REMOVED lines=9> */
.L_x_116:
[----:B------:R-:W-:Y:S05]  /*4530*/  BSYNC B1 ;  /* 0x0000000000017941 */ /* 0x000fea0003800000 */
.L_x_115:
        /* <DEDUP_REMOVED lines=10> */
.L_x_118:
[----:B------:R-:W-:Y:S05]  /*45e0*/  BSYNC B1 ;  /* 0x0000000000017941 */ /* 0x000fea0003800000 */
.L_x_117:
        /* <DEDUP_REMOVED lines=10> */
.L_x_120:
[----:B------:R-:W-:Y:S05]  /*4690*/  BSYNC B1 ;  /* 0x0000000000017941 */ /* 0x000fea0003800000 */
.L_x_119:
        /* <DEDUP_REMOVED lines=9> */
.L_x_122:
[----:B------:R-:W-:Y:S05]  /*4730*/  BSYNC B1 ;  /* 0x0000000000017941 */ /* 0x000fea0003800000 */
.L_x_121:
        /* <DEDUP_REMOVED lines=9> */
.L_x_124:
[----:B------:R-:W-:Y:S05]  /*47d0*/  BSYNC B1 ;  /* 0x0000000000017941 */ /* 0x000fea0003800000 */
.L_x_123:
        /* <DEDUP_REMOVED lines=10> */
.L_x_126:
[----:B------:R-:W-:Y:S05]  /*4880*/  BSYNC B1 ;  /* 0x0000000000017941 */ /* 0x000fea0003800000 */
.L_x_125:
        /* <DEDUP_REMOVED lines=10> */
.L_x_128:
[----:B------:R-:W-:Y:S05]  /*4930*/  BSYNC B1 ;  /* 0x0000000000017941 */ /* 0x000fea0003800000 */
.L_x_127:
        /* <DEDUP_REMOVED lines=9> */
.L_x_130:
[----:B------:R-:W-:Y:S05]  /*49d0*/  BSYNC B1 ;  /* 0x0000000000017941 */ /* 0x000fea0003800000 */
.L_x_129:
        /* <DEDUP_REMOVED lines=9> */
.L_x_132:
[----:B------:R-:W-:Y:S05]  /*4a70*/  BSYNC B1 ;  /* 0x0000000000017941 */ /* 0x000fea0003800000 */
.L_x_131:
        /* <DEDUP_REMOVED lines=10> */
.L_x_134:
[----:B------:R-:W-:Y:S05]  /*4b20*/  BSYNC B1 ;  /* 0x0000000000017941 */ /* 0x000fea0003800000 */
.L_x_133:
        /* <DEDUP_REMOVED lines=10> */
.L_x_136:
[----:B------:R-:W-:Y:S05]  /*4bd0*/  BSYNC B1 ;  /* 0x0000000000017941 */ /* 0x000fea0003800000 */
.L_x_135:
        /* <DEDUP_REMOVED lines=9> */
.L_x_138:
[----:B------:R-:W-:Y:S05]  /*4c70*/  BSYNC B1 ;  /* 0x0000000000017941 */ /* 0x000fea0003800000 */
.L_x_137:
        /* <DEDUP_REMOVED lines=9> */
.L_x_140:
[----:B------:R-:W-:Y:S05]  /*4d10*/  BSYNC B1 ;  /* 0x0000000000017941 */ /* 0x000fea0003800000 */
.L_x_139:
        /* <DEDUP_REMOVED lines=10> */
.L_x_142:
[----:B------:R-:W-:Y:S05]  /*4dc0*/  BSYNC B1 ;  /* 0x0000000000017941 */ /* 0x000fea0003800000 */
.L_x_141:
        /* <DEDUP_REMOVED lines=10> */
.L_x_144:
[----:B------:R-:W-:Y:S05]  /*4e70*/  BSYNC B1 ;  /* 0x0000000000017941 */ /* 0x000fea0003800000 */
.L_x_143:
        /* <DEDUP_REMOVED lines=9> */
.L_x_146:
[----:B------:R-:W-:Y:S05]  /*4f10*/  BSYNC B1 ;  /* 0x0000000000017941 */ /* 0x000fea0003800000 */
.L_x_145:
        /* <DEDUP_REMOVED lines=9> */
.L_x_148:
[----:B------:R-:W-:Y:S05]  /*4fb0*/  BSYNC B1 ;  /* 0x0000000000017941 */ /* 0x000fea0003800000 */
.L_x_147:
        /* <DEDUP_REMOVED lines=10> */
.L_x_150:
[----:B------:R-:W-:Y:S05]  /*5060*/  BSYNC B1 ;  /* 0x0000000000017941 */ /* 0x000fea0003800000 */
.L_x_149:
        /* <DEDUP_REMOVED lines=10> */
.L_x_152:
[----:B------:R-:W-:Y:S05]  /*5110*/  BSYNC B1 ;  /* 0x0000000000017941 */ /* 0x000fea0003800000 */
.L_x_151:
        /* <DEDUP_REMOVED lines=9> */
.L_x_154:
[----:B------:R-:W-:Y:S05]  /*51b0*/  BSYNC B1 ;  /* 0x0000000000017941 */ /* 0x000fea0003800000 */
.L_x_153:
        /* <DEDUP_REMOVED lines=9> */
.L_x_156:
[----:B------:R-:W-:Y:S05]  /*5250*/  BSYNC B1 ;  /* 0x0000000000017941 */ /* 0x000fea0003800000 */
.L_x_155:
        /* <DEDUP_REMOVED lines=10> */
.L_x_158:
[----:B------:R-:W-:Y:S05]  /*5300*/  BSYNC B1 ;  /* 0x0000000000017941 */ /* 0x000fea0003800000 */
.L_x_157:
        /* <DEDUP_REMOVED lines=10> */
.L_x_160:
[----:B------:R-:W-:Y:S05]  /*53b0*/  BSYNC B1 ;  /* 0x0000000000017941 */ /* 0x000fea0003800000 */
.L_x_159:
        /* <DEDUP_REMOVED lines=9> */
.L_x_162:
[----:B------:R-:W-:Y:S05]  /*5450*/  BSYNC B1 ;  /* 0x0000000000017941 */ /* 0x000fea0003800000 */
.L_x_161:
        /* <DEDUP_REMOVED lines=9> */
.L_x_164:
[----:B------:R-:W-:Y:S05]  /*54f0*/  BSYNC B1 ;  /* 0x0000000000017941 */ /* 0x000fea0003800000 */
.L_x_163:
        /* <DEDUP_REMOVED lines=10> */
.L_x_166:
[----:B------:R-:W-:Y:S05]  /*55a0*/  BSYNC B1 ;  /* 0x0000000000017941 */ /* 0x000fea0003800000 */
.L_x_165:
        /* <DEDUP_REMOVED lines=10> */
.L_x_168:
[----:B------:R-:W-:Y:S05]  /*5650*/  BSYNC B1 ;  /* 0x0000000000017941 */ /* 0x000fea0003800000 */
.L_x_167:
        /* <DEDUP_REMOVED lines=9> */
.L_x_170:
[----:B------:R-:W-:Y:S05]  /*56f0*/  BSYNC B1 ;  /* 0x0000000000017941 */ /* 0x000fea0003800000 */
.L_x_169:
        /* <DEDUP_REMOVED lines=9> */
.L_x_172:
[----:B------:R-:W-:Y:S05]  /*5790*/  BSYNC B1 ;  /* 0x0000000000017941 */ /* 0x000fea0003800000 */
.L_x_171:
        /* <DEDUP_REMOVED lines=10> */
.L_x_174:
[----:B------:R-:W-:Y:S05]  /*5840*/  BSYNC B1 ;  /* 0x0000000000017941 */ /* 0x000fea0003800000 */
.L_x_173:
        /* <DEDUP_REMOVED lines=10> */
.L_x_176:
[----:B------:R-:W-:Y:S05]  /*58f0*/  BSYNC B1 ;  /* 0x0000000000017941 */ /* 0x000fea0003800000 */
.L_x_175:
        /* <DEDUP_REMOVED lines=9> */
.L_x_178:
[----:B------:R-:W-:Y:S05]  /*5990*/  BSYNC B1 ;  /* 0x0000000000017941 */ /* 0x000fea0003800000 */
.L_x_177:
        /* <DEDUP_REMOVED lines=9> */
.L_x_180:
[----:B------:R-:W-:Y:S05]  /*5a30*/  BSYNC B1 ;  /* 0x0000000000017941 */ /* 0x000fea0003800000 */
.L_x_179:
        /* <DEDUP_REMOVED lines=10> */
.L_x_182:
[----:B------:R-:W-:Y:S05]  /*5ae0*/  BSYNC B1 ;  /* 0x0000000000017941 */ /* 0x000fea0003800000 */
.L_x_181:
        /* <DEDUP_REMOVED lines=10> */
.L_x_184:
[----:B------:R-:W-:Y:S05]  /*5b90*/  BSYNC B1 ;  /* 0x0000000000017941 */ /* 0x000fea0003800000 */
.L_x_183:
        /* <DEDUP_REMOVED lines=9> */
.L_x_186:
[----:B------:R-:W-:Y:S05]  /*5c30*/  BSYNC B1 ;  /* 0x0000000000017941 */ /* 0x000fea0003800000 */
.L_x_185:
        /* <DEDUP_REMOVED lines=9> */
.L_x_188:
[----:B------:R-:W-:Y:S05]  /*5cd0*/  BSYNC B1 ;  /* 0x0000000000017941 */ /* 0x000fea0003800000 */
.L_x_187:
        /* <DEDUP_REMOVED lines=10> */
.L_x_190:
[----:B------:R-:W-:Y:S05]  /*5d80*/  BSYNC B1 ;  /* 0x0000000000017941 */ /* 0x000fea0003800000 */
.L_x_189:
        /* <DEDUP_REMOVED lines=10> */
.L_x_192:
[----:B------:R-:W-:Y:S05]  /*5e30*/  BSYNC B1 ;  /* 0x0000000000017941 */ /* 0x000fea0003800000 */
.L_x_191:
        /* <DEDUP_REMOVED lines=9> */
.L_x_194:
[----:B------:R-:W-:Y:S05]  /*5ed0*/  BSYNC B1 ;  /* 0x0000000000017941 */ /* 0x000fea0003800000 */
.L_x_193:
        /* <DEDUP_REMOVED lines=9> */
.L_x_196:
[----:B------:R-:W-:Y:S05]  /*5f70*/  BSYNC B1 ;  /* 0x0000000000017941 */ /* 0x000fea0003800000 */
.L_x_195:
        /* <DEDUP_REMOVED lines=10> */
.L_x_198:
[----:B------:R-:W-:Y:S05]  /*6020*/  BSYNC B1 ;  /* 0x0000000000017941 */ /* 0x000fea0003800000 */
.L_x_197:
        /* <DEDUP_REMOVED lines=10> */
.L_x_200:
[----:B------:R-:W-:Y:S05]  /*60d0*/  BSYNC B1 ;  /* 0x0000000000017941 */ /* 0x000fea0003800000 */
.L_x_199:
        /* <DEDUP_REMOVED lines=9> */
.L_x_202:
[----:B------:R-:W-:Y:S05]  /*6170*/  BSYNC B1 ;  /* 0x0000000000017941 */ /* 0x000fea0003800000 */
.L_x_201:
        /* <DEDUP_REMOVED lines=9> */
.L_x_204:
[----:B------:R-:W-:Y:S05]  /*6210*/  BSYNC B1 ;  /* 0x0000000000017941 */ /* 0x000fea0003800000 */
.L_x_203:
        /* <DEDUP_REMOVED lines=10> */
.L_x_206:
[----:B------:R-:W-:Y:S05]  /*62c0*/  BSYNC B1 ;  /* 0x0000000000017941 */ /* 0x000fea0003800000 */
.L_x_205:
        /* <DEDUP_REMOVED lines=10> */
.L_x_208:
[----:B------:R-:W-:Y:S05]  /*6370*/  BSYNC B1 ;  /* 0x0000000000017941 */ /* 0x000fea0003800000 */
.L_x_207:
        /* <DEDUP_REMOVED lines=9> */
.L_x_210:
[----:B------:R-:W-:Y:S05]  /*6410*/  BSYNC B1 ;  /* 0x0000000000017941 */ /* 0x000fea0003800000 */
.L_x_209:
        /* <DEDUP_REMOVED lines=9> */
.L_x_212:
[----:B------:R-:W-:Y:S05]  /*64b0*/  BSYNC B1 ;  /* 0x0000000000017941 */ /* 0x000fea0003800000 */
.L_x_211:
        /* <DEDUP_REMOVED lines=10> */
.L_x_214:
[----:B------:R-:W-:Y:S05]  /*6560*/  BSYNC B1 ;  /* 0x0000000000017941 */ /* 0x000fea0003800000 */
.L_x_213:
        /* <DEDUP_REMOVED lines=10> */
.L_x_216:
[----:B------:R-:W-:Y:S05]  /*6610*/  BSYNC B1 ;  /* 0x0000000000017941 */ /* 0x000fea0003800000 */
.L_x_215:
        /* <DEDUP_REMOVED lines=9> */
.L_x_218:
[----:B------:R-:W-:Y:S05]  /*66b0*/  BSYNC B1 ;  /* 0x0000000000017941 */ /* 0x000fea0003800000 */
.L_x_217:
        /* <DEDUP_REMOVED lines=9> */
.L_x_220:
[----:B------:R-:W-:Y:S05]  /*6750*/  BSYNC B1 ;  /* 0x0000000000017941 */ /* 0x000fea0003800000 */
.L_x_219:
        /* <DEDUP_REMOVED lines=10> */
.L_x_222:
[----:B------:R-:W-:Y:S05]  /*6800*/  BSYNC B1 ;  /* 0x0000000000017941 */ /* 0x000fea0003800000 */
.L_x_221:
        /* <DEDUP_REMOVED lines=10> */
.L_x_224:
[----:B------:R-:W-:Y:S05]  /*68b0*/  BSYNC B1 ;  /* 0x0000000000017941 */ /* 0x000fea0003800000 */
.L_x_223:
        /* <DEDUP_REMOVED lines=9> */
.L_x_226:
[----:B------:R-:W-:Y:S05]  /*6950*/  BSYNC B1 ;  /* 0x0000000000017941 */ /* 0x000fea0003800000 */
.L_x_225:
        /* <DEDUP_REMOVED lines=9> */
.L_x_228:
[----:B------:R-:W-:Y:S05]  /*69f0*/  BSYNC B1 ;  /* 0x0000000000017941 */ /* 0x000fea0003800000 */
.L_x_227:
        /* <DEDUP_REMOVED lines=10> */
.L_x_230:
[----:B------:R-:W-:Y:S05]  /*6aa0*/  BSYNC B1 ;  /* 0x0000000000017941 */ /* 0x000fea0003800000 */
.L_x_229:
        /* <DEDUP_REMOVED lines=10> */
.L_x_232:
[----:B------:R-:W-:Y:S05]  /*6b50*/  BSYNC B1 ;  /* 0x0000000000017941 */ /* 0x000fea0003800000 */
.L_x_231:
        /* <DEDUP_REMOVED lines=9> */
.L_x_234:
[----:B------:R-:W-:Y:S05]  /*6bf0*/  BSYNC B1 ;  /* 0x0000000000017941 */ /* 0x000fea0003800000 */
.L_x_233:
        /* <DEDUP_REMOVED lines=9> */
.L_x_236:
[----:B------:R-:W-:Y:S05]  /*6c90*/  BSYNC B1 ;  /* 0x0000000000017941 */ /* 0x000fea0003800000 */
.L_x_235:
        /* <DEDUP_REMOVED lines=10> */
.L_x_238:
[----:B------:R-:W-:Y:S05]  /*6d40*/  BSYNC B1 ;  /* 0x0000000000017941 */ /* 0x000fea0003800000 */
.L_x_237:
        /* <DEDUP_REMOVED lines=10> */
.L_x_240:
[----:B------:R-:W-:Y:S05]  /*6df0*/  BSYNC B1 ;  /* 0x0000000000017941 */ /* 0x000fea0003800000 */
.L_x_239:
        /* <DEDUP_REMOVED lines=9> */
.L_x_242:
[----:B------:R-:W-:Y:S05]  /*6e90*/  BSYNC B1 ;  /* 0x0000000000017941 */ /* 0x000fea0003800000 */
.L_x_241:
        /* <DEDUP_REMOVED lines=9> */
.L_x_244:
[----:B------:R-:W-:Y:S05]  /*6f30*/  BSYNC B1 ;  /* 0x0000000000017941 */ /* 0x000fea0003800000 */
.L_x_243:
        /* <DEDUP_REMOVED lines=10> */
.L_x_246:
[----:B------:R-:W-:Y:S05]  /*6fe0*/  BSYNC B1 ;  /* 0x0000000000017941 */ /* 0x000fea0003800000 */
.L_x_245:
        /* <DEDUP_REMOVED lines=10> */
.L_x_248:
[----:B------:R-:W-:Y:S05]  /*7090*/  BSYNC B1 ;  /* 0x0000000000017941 */ /* 0x000fea0003800000 */
.L_x_247:
        /* <DEDUP_REMOVED lines=9> */
.L_x_250:
[----:B------:R-:W-:Y:S05]  /*7130*/  BSYNC B1 ;  /* 0x0000000000017941 */ /* 0x000fea0003800000 */
.L_x_249:
        /* <DEDUP_REMOVED lines=9> */
.L_x_252:
[----:B------:R-:W-:Y:S05]  /*71d0*/  BSYNC B1 ;  /* 0x0000000000017941 */ /* 0x000fea0003800000 */
.L_x_251:
        /* <DEDUP_REMOVED lines=10> */
.L_x_254:
[----:B------:R-:W-:Y:S05]  /*7280*/  BSYNC B1 ;  /* 0x0000000000017941 */ /* 0x000fea0003800000 */
.L_x_253:
        /* <DEDUP_REMOVED lines=10> */
.L_x_256:
[----:B------:R-:W-:Y:S05]  /*7330*/  BSYNC B1 ;  /* 0x0000000000017941 */ /* 0x000fea0003800000 */
.L_x_255:
        /* <DEDUP_REMOVED lines=9> */
.L_x_258:
[----:B------:R-:W-:Y:S05]  /*73d0*/  BSYNC B1 ;  /* 0x0000000000017941 */ /* 0x000fea0003800000 */
.L_x_257:
        /* <DEDUP_REMOVED lines=9> */
.L_x_260:
[----:B------:R-:W-:Y:S05]  /*7470*/  BSYNC B1 ;  /* 0x0000000000017941 */ /* 0x000fea0003800000 */
.L_x_259:
        /* <DEDUP_REMOVED lines=10> */
.L_x_262:
[----:B------:R-:W-:Y:S05]  /*7520*/  BSYNC B1 ;  /* 0x0000000000017941 */ /* 0x000fea0003800000 */
.L_x_261:
        /* <DEDUP_REMOVED lines=10> */
.L_x_264:
[----:B------:R-:W-:Y:S05]  /*75d0*/  BSYNC B1 ;  /* 0x0000000000017941 */ /* 0x000fea0003800000 */
.L_x_263:
        /* <DEDUP_REMOVED lines=9> */
.L_x_266:
[----:B------:R-:W-:Y:S05]  /*7670*/  BSYNC B1 ;  /* 0x0000000000017941 */ /* 0x000fea0003800000 */
.L_x_265:
        /* <DEDUP_REMOVED lines=9> */
.L_x_268:
[----:B------:R-:W-:Y:S05]  /*7710*/  BSYNC B1 ;  /* 0x0000000000017941 */ /* 0x000fea0003800000 */
.L_x_267:
        /* <DEDUP_REMOVED lines=10> */
.L_x_270:
[----:B------:R-:W-:Y:S05]  /*77c0*/  BSYNC B1 ;  /* 0x0000000000017941 */ /* 0x000fea0003800000 */
.L_x_269:
        /* <DEDUP_REMOVED lines=10> */
.L_x_272:
[----:B------:R-:W-:Y:S05]  /*7870*/  BSYNC B1 ;  /* 0x0000000000017941 */ /* 0x000fea0003800000 */
.L_x_271:
        /* <DEDUP_REMOVED lines=9> */
.L_x_274:
[----:B------:R-:W-:Y:S05]  /*7910*/  BSYNC B1 ;  /* 0x0000000000017941 */ /* 0x000fea0003800000 */
.L_x_273:
        /* <DEDUP_REMOVED lines=9> */
.L_x_276:
[----:B------:R-:W-:Y:S05]  /*79b0*/  BSYNC B1 ;  /* 0x0000000000017941 */ /* 0x000fea0003800000 */
.L_x_275:
        /* <DEDUP_REMOVED lines=10> */
.L_x_278:
[----:B------:R-:W-:Y:S05]  /*7a60*/  BSYNC B1 ;  /* 0x0000000000017941 */ /* 0x000fea0003800000 */
.L_x_277:
        /* <DEDUP_REMOVED lines=10> */
.L_x_280:
[----:B------:R-:W-:Y:S05]  /*7b10*/  BSYNC B1 ;  /* 0x0000000000017941 */ /* 0x000fea0003800000 */
.L_x_279:
        /* <DEDUP_REMOVED lines=9> */
.L_x_282:
[----:B------:R-:W-:Y:S05]  /*7bb0*/  BSYNC B1 ;  /* 0x0000000000017941 */ /* 0x000fea0003800000 */
.L_x_281:
[----:B-----5:R-:W-:Y:S01]  /*7bc0*/  HADD2.F32 R3, -RZ, R18.H0_H0 ;  /* 0x20000012ff037230 */ /* 0x020fe20000004100 */
[----:B------:R-:W-:Y:S01]  /*7bd0*/  ISETP.GT.AND P0, PT, R2, 0x8, P0 ;  /* 0x000000080200780c */ /* 0x000fe20000704270 */
[----:B0-----:R-:W-:Y:S01]  /*7be0*/  @P1 IMAD.MOV.U32 R4, RZ, RZ, R10 ;  /* 0x000000ffff041224 */ /* 0x001fe200078e000a */
[----:B------:R-:W-:Y:S01]  /*7bf0*/  BSSY B1, `(.L_x_283) ;  /* 0x0000008000017945 */ /* 0x000fe20003800000 */
[----:B------:R-:W-:Y:S02]  /*7c00*/  @P1 IMAD.MOV.U32 R5, RZ, RZ, R11 ;  /* 0x000000ffff051224 */ /* 0x000fe400078e000b */
[----:B------:R-:W-:-:S04]  /*7c10*/  FMUL R3, R3, R22 ;  /* 0x0000001603037220 */ /* 0x000fc80000400000 */
[----:B------:R-:W-:-:S05]  /*7c20*/  FFMA R3, R150, R23, R3 ;  /* 0x0000001796037223 */ /* 0x000fca0000000003 */
[----:B------:R-:W-:-:S05]  /*7c30*/  F2FP.F16.F32.PACK_AB R3, RZ, R3 ;  /* 0x00000003ff03723e */ /* 0x000fca00000000ff */
[----:B------:R0:W-:Y:S01]  /*7c40*/  @P1 STG.E.U16 desc[UR50][R4.64+0x1f0], R3 ;  /* 0x0001f00304001986 */ /* 0x0001e2000c101532 */
[----:B------:R-:W-:Y:S05]  /*7c50*/  @!P0 BRA `(.L_x_284) ;  /* 0x0000000000048947 */ /* 0x000fea0003800000 */
[----:B------:R0:W5:Y:S02]  /*7c60*/  LDG.E.LTC128B.U16 R18, desc[UR50][R8.64+0x1f2] ;  /* 0x0001f23208127981 */ /* 0x000164000c1e1520 */
.L_x_284:
[----:B------:R-:W-:Y:S05]  /*7c70*/  BSYNC B1 ;  /* 0x0000000000017941 */ /* 0x000fea0003800000 */
.L_x_283:
[----:B------:R-:W-:Y:S05]  /*7c80*/  @!P0 BRA `(.L_x_285) ;  /* 0x0000002400508947 */ /* 0x000fea0003800000 */
[----:B0----5:R-:W-:-:S05]  /*7c90*/  HADD2.F32 R3, -RZ, R18.H0_H0 ;  /* 0x20000012ff037230 */ /* 0x021fca0000004100 */
[----:B------:R-:W-:-:S04]  /*7ca0*/  FMUL R0, R3, R22 ;  /* 0x0000001603007220 */ /* 0x000fc80000400000 */
[----:B------:R-:W-:-:S05]  /*7cb0*/  FFMA R0, R151, R23, R0 ;  /* 0x0000001797007223 */ /* 0x000fca0000000000 */
[----:B------:R-:W-:-:S05]  /*7cc0*/  F2FP.F16.F32.PACK_AB R0, RZ, R0 ;  /* 0x00000000ff00723e */ /* 0x000fca00000000ff */
[----:B------:R0:W-:Y:S01]  /*7cd0*/  STG.E.U16 desc[UR50][R10.64+0x1f2], R0 ;  /* 0x0001f2000a007986 */ /* 0x0001e2000c101532 */
[----:B------:R-:W-:Y:S05]  /*7ce0*/  BRA `(.L_x_285) ;  /* 0x0000002400387947 */ /* 0x000fea0003800000 */
.L_x_32:
[----:B------:R-:W-:Y:S01]  /*7cf0*/  ISETP.GT.AND P0, PT, R0, 0x1, PT ;  /* 0x000000010000780c */ /* 0x000fe20003f04270 */
[----:B------:R-:W-:Y:S01]  /*7d00*/  ULDC.64 UR4, c[0x0][0x5c0] ;  /* 0x0001700000047ab9 */ /* 0x000fe20000000a00 */
[-C--:B------:R-:W-:Y:S01]  /*7d10*/  FMUL R24, R24, R23.reuse ;  /* 0x0000001718187220 */ /* 0x080fe20000400000 */
[-C--:B------:R-:W-:Y:S01]  /*7d20*/  FMUL R25, R25, R23.reuse ;  /* 0x0000001719197220 */ /* 0x080fe20000400000 */
[----:B------:R-:W-:Y:S01]  /*7d30*/  ISETP.GT.AND P3, PT, R2, RZ, P0 ;  /* 0x000000ff0200720c */ /* 0x000fe20000764270 */
[-C--:B------:R-:W-:Y:S01]  /*7d40*/  FMUL R26, R26, R23.reuse ;  /* 0x000000171a1a7220 */ /* 0x080fe20000400000 */
[----:B------:R-:W-:Y:S01]  /*7d50*/  LEA R4, P4, R168, UR4, 0x1 ;  /* 0x00000004a8047c11 */ /* 0x000fe2000f8808ff */
[-C--:B------:R-:W-:Y:S01]  /*7d60*/  FMUL R27, R27, R23.reuse ;  /* 0x000000171b1b7220 */ /* 0x080fe20000400000 */
[----:B------:R-:W-:Y:S01]  /*7d70*/  F2FP.F16.F32.PACK_AB R24, RZ, R24 ;  /* 0x00000018ff18723e */ /* 0x000fe200000000ff */
[-C--:B------:R-:W-:Y:S01]  /*7d80*/  FMUL R28, R28, R23.reuse ;  /* 0x000000171c1c7220 */ /* 0x080fe20000400000 */
[----:B------:R-:W-:Y:S01]  /*7d90*/  LEA.HI.X R5, R168, UR5, R173, 0x1, P4 ;  /* 0x00000005a8057c11 */ /* 0x000fe2000a0f0cad */
[----:B------:R-:W-:Y:S01]  /*7da0*/  FMUL R29, R29, R23 ;  /* 0x000000171d1d7220 */ /* 0x000fe20000400000 */
[----:B------:R-:W-:Y:S01]  /*7db0*/  F2FP.F16.F32.PACK_AB R25, RZ, R25 ;  /* 0x00000019ff19723e */ /* 0x000fe200000000ff */
[-C--:B------:R-:W-:Y:S01]  /*7dc0*/  FMUL R30, R30, R23.reuse ;  /* 0x000000171e1e7220 */ /* 0x080fe20000400000 */
[C---:B------:R-:W-:Y:S01]  /*7dd0*/  SHF.L.U64.HI R11, R10.reuse, 0x4, R11 ;  /* 0x000000040a0b7819 */ /* 0x040fe2000001020b */
[----:B------:R-:W-:Y:S01]  /*7de0*/  @P1 STG.E.U16 desc[UR50][R4.64], R24 ;  /* 0x0000001804001986 */ /* 0x000fe2000c101532 */
[----:B------:R-:W-:Y:S01]  /*7df0*/  LEA R6, P4, R10, R4, 0x4 ;  /* 0x000000040a067211 */ /* 0x000fe200078820ff */
[-C--:B------:R-:W-:Y:S01]  /*7e00*/  FMUL R31, R31, R23.reuse ;  /* 0x000000171f1f7220 */ /* 0x080fe20000400000 */
[----:B------:R-:W-:Y:S01]  /*7e10*/  ISETP.GT.AND P2, PT, R2, 0x8, P2 ;  /* 0x000000080200780c */ /* 0x000fe20001744270 */
[----:B------:R-:W-:Y:S01]  /*7e20*/  @P3 STG.E.U16 desc[UR50][R4.64+0x2], R25 ;  /* 0x0000021904003986 */ /* 0x000fe2000c101532 */
[----:B------:R-:W-:Y:S01]  /*7e30*/  ISETP.GT.AND P1, PT, R0, 0x8, PT ;  /* 0x000000080000780c */ /* 0x000fe20003f24270 */
[----:B------:R-:W-:Y:S01]  /*7e40*/  IMAD.X R7, R11, 0x1, R5, P4 ;  /* 0x000000010b077824 */ /* 0x000fe200020e0605 */
[----:B------:R-:W-:Y:S01]  /*7e50*/  ISETP.GT.AND P3, PT, R2, 0x8, P0 ;  /* 0x000000080200780c */ /* 0x000fe20000764270 */
[-C--:B------:R-:W-:Y:S01]  /*7e60*/  FMUL R32, R32, R23.reuse ;  /* 0x0000001720207220 */ /* 0x080fe20000400000 */
[----:B------:R-:W-:Y:S01]  /*7e70*/  ISETP.GT.AND P0, PT, R0, 0x9, PT ;  /* 0x000000090000780c */ /* 0x000fe20003f04270 */
[-C--:B------:R-:W-:Y:S01]  /*7e80*/  FMUL R33, R33, R23.reuse ;  /* 0x0000001721217220 */ /* 0x080fe20000400000 */
[----:B------:R-:W-:Y:S01]  /*7e90*/  ISETP.GT.AND P5, PT, R2, RZ, P1 ;  /* 0x000000ff0200720c */ /* 0x000fe20000fa4270 */
[-C--:B------:R-:W-:Y:S01]  /*7ea0*/  FMUL R34, R34, R23.reuse ;  /* 0x0000001722227220 */ /* 0x080fe20000400000 */
[----:B------:R-:W-:Y:S01]  /*7eb0*/  ISETP.GT.AND P4, PT, R2, RZ, P0 ;  /* 0x000000ff0200720c */ /* 0x000fe20000784270 */
[-C--:B------:R-:W-:Y:S01]  /*7ec0*/  FMUL R35, R35, R23.reuse ;  /* 0x0000001723237220 */ /* 0x080fe20000400000 */
[----:B------:R-:W-:Y:S01]  /*7ed0*/  F2FP.F16.F32.PACK_AB R26, RZ, R26 ;  /* 0x0000001aff1a723e */ /* 0x000fe200000000ff */
[----:B------:R-:W-:Y:S01]  /*7ee0*/  FMUL R36, R36, R23 ;  /* 0x0000001724247220 */ /* 0x000fe20000400000 */
[----:B------:R-:W-:Y:S01]  /*7ef0*/  F2FP.F16.F32.PACK_AB R27, RZ, R27 ;  /* 0x0000001bff1b723e */ /* 0x000fe200000000ff */
[----:B------:R-:W-:Y:S01]  /*7f00*/  FMUL R37, R37, R23 ;  /* 0x0000001725257220 */ /* 0x000fe20000400000 */
[----:B------:R-:W-:Y:S01]  /*7f10*/  F2FP.F16.F32.PACK_AB R28, RZ, R28 ;  /* 0x0000001cff1c723e */ /* 0x000fe200000000ff */
[----:B------:R-:W-:Y:S01]  /*7f20*/  @P2 STG.E.U16 desc[UR50][R6.64], R26 ;  /* 0x0000001a06002986 */ /* 0x000fe2000c101532 */
[----:B------:R-:W-:Y:S01]  /*7f30*/  F2FP.F16.F32.PACK_AB R29, RZ, R29 ;  /* 0x0000001dff1d723e */ /* 0x000fe200000000ff */
[-C--:B------:R-:W-:Y:S01]  /*7f40*/  FMUL R38, R38, R23.reuse ;  /* 0x0000001726267220 */ /* 0x080fe20000400000 */
[----:B------:R-:W-:Y:S01]  /*7f50*/  ISETP.GT.AND P1, PT, R2, 0x8, P1 ;  /* 0x000000080200780c */ /* 0x000fe20000f24270 */
[----:B------:R-:W-:Y:S01]  /*7f60*/  @P3 STG.E.U16 desc[UR50][R6.64+0x2], R27 ;  /* 0x0000021b06003986 */ /* 0x000fe2000c101532 */
[----:B------:R-:W-:Y:S01]  /*7f70*/  ISETP.GT.AND P3, PT, R0, 0x10, PT ;  /* 0x000000100000780c */ /* 0x000fe20003f64270 */
[-C--:B------:R-:W-:Y:S01]  /*7f80*/  FMUL R39, R39, R23.reuse ;  /* 0x0000001727277220 */ /* 0x080fe20000400000 */
[----:B------:R-:W-:Y:S01]  /*7f90*/  ISETP.GT.AND P2, PT, R2, 0x8, P0 ;  /* 0x000000080200780c */ /* 0x000fe20000744270 */
[----:B------:R-:W-:Y:S01]  /*7fa0*/  @P5 STG.E.U16 desc[UR50][R4.64+0x10], R28 ;  /* 0x0000101c04005986 */ /* 0x000fe2000c101532 */
[----:B------:R-:W-:Y:S01]  /*7fb0*/  ISETP.GT.AND P0, PT, R0, 0x11, PT ;  /* 0x000000110000780c */ /* 0x000fe20003f04270 */
[-C--:B------:R-:W-:Y:S01]  /*7fc0*/  FMUL R40, R40, R23.reuse ;  /* 0x0000001728287220 */ /* 0x080fe20000400000 */
[----:B------:R-:W-:Y:S01]  /*7fd0*/  F2FP.F16.F32.PACK_AB R30, RZ, R30 ;  /* 0x0000001eff1e723e */ /* 0x000fe200000000ff */
[----:B------:R-:W-:Y:S01]  /*7fe0*/  @P4 STG.E.U16 desc[UR50][R4.64+0x12], R29 ;  /* 0x0000121d04004986 */ /* 0x000fe2000c101532 */
[C---:B------:R-:W-:Y:S01]  /*7ff0*/  ISETP.GT.AND P4, PT, R2.reuse, RZ, P3 ;  /* 0x000000ff0200720c */ /* 0x040fe20001f84270 */
[----:B------:R-:W-:Y:S01]  /*8000*/  FMUL R41, R41, R23 ;  /* 0x0000001729297220 */ /* 0x000fe20000400000 */
[----:B------:R-:W-:Y:S01]  /*8010*/  ISETP.GT.AND P5, PT, R2, RZ, P0 ;  /* 0x000000ff0200720c */ /* 0x000fe200007a4270 */
[----:B------:R-:W-:Y:S01]  /*8020*/  @P1 STG.E.U16 desc[UR50][R6.64+0x10], R30 ;  /* 0x0000101e06001986 */ /* 0x000fe2000c101532 */
[----:B------:R-:W-:Y:S01]  /*8030*/  F2FP.F16.F32.PACK_AB R31, RZ, R31 ;  /* 0x0000001fff1f723e */ /* 0x000fe200000000ff */
[-C--:B------:R-:W-:Y:S01]  /*8040*/  FMUL R42, R42, R23.reuse ;  /* 0x000000172a2a7220 */ /* 0x080fe20000400000 */
[----:B------:R-:W-:Y:S01]  /*8050*/  F2FP.F16.F32.PACK_AB R32, RZ, R32 ;  /* 0x00000020ff20723e */ /* 0x000fe200000000ff */
[----:B------:R-:W-:Y:S01]  /*8060*/  FMUL R43, R43, R23 ;  /* 0x000000172b2b7220 */ /* 0x000fe20000400000 */
[----:B------:R-:W-:Y:S01]  /*8070*/  ISETP.GT.AND P1, PT, R2, 0x8, P3 ;  /* 0x000000080200780c */ /* 0x000fe20001f24270 */
[----:B------:R-:W-:Y:S01]  /*8080*/  @P2 STG.E.U16 desc[UR50][R6.64+0x12], R31 ;  /* 0x0000121f06002986 */ /* 0x000fe2000c101532 */
[----:B------:R-:W-:Y:S01]  /*8090*/  F2FP.F16.F32.PACK_AB R33, RZ, R33 ;  /* 0x00000021ff21723e */ /* 0x000fe200000000ff */
[-C--:B------:R-:W-:Y:S01]  /*80a0*/  FMUL R44, R44, R23.reuse ;  /* 0x000000172c2c7220 */ /* 0x080fe20000400000 */
[----:B------:R-:W-:Y:S01]  /*80b0*/  ISETP.GT.AND P3, PT, R0, 0x18, PT ;  /* 0x000000180000780c */ /* 0x000fe20003f64270 */
[----:B------:R-:W-:Y:S01]  /*80c0*/  @P4 STG.E.U16 desc[UR50][R4.64+0x20], R32 ;  /* 0x0000202004004986 */ /* 0x000fe2000c101532 */
[----:B------:R-:W-:Y:S01]  /*80d0*/  ISETP.GT.AND P2, PT, R2, 0x8, P0 ;  /* 0x000000080200780c */ /* 0x000fe20000744270 */
[-C--:B------:R-:W-:Y:S01]  /*80e0*/  FMUL R45, R45, R23.reuse ;  /* 0x000000172d2d7220 */ /* 0x080fe20000400000 */
[----:B------:R-:W-:Y:S01]  /*80f0*/  ISETP.GT.AND P0, PT, R0, 0x19, PT ;  /* 0x000000190000780c */ /* 0x000fe20003f04270 */
[----:B------:R-:W-:Y:S01]  /*8100*/  @P5 STG.E.U16 desc[UR50][R4.64+0x22], R33 ;  /* 0x0000222104005986 */ /* 0x000fe2000c101532 */
[----:B------:R-:W-:Y:S01]  /*8110*/  ISETP.GT.AND P4, PT, R2, RZ, P3 ;  /* 0x000000ff0200720c */ /* 0x000fe20001f84270 */
[-C--:B------:R-:W-:Y:S01]  /*8120*/  FMUL R46, R46, R23.reuse ;  /* 0x000000172e2e7220 */ /* 0x080fe20000400000 */
[----:B------:R-:W-:Y:S01]  /*8130*/  ISETP.GT.AND P5, PT, R2, RZ, P0 ;  /* 0x000000ff0200720c */ /* 0x000fe200007a4270 */
[-C--:B------:R-:W-:Y:S01]  /*8140*/  FMUL R47, R47, R23.reuse ;  /* 0x000000172f2f7220 */ /* 0x080fe20000400000 */
[----:B------:R-:W-:Y:S01]  /*8150*/  F2FP.F16.F32.PACK_AB R34, RZ, R34 ;  /* 0x00000022ff22723e */ /* 0x000fe200000000ff */
[----:B------:R-:W-:Y:S01]  /*8160*/  FMUL R48, R48, R23 ;  /* 0x0000001730307220 */ /* 0x000fe20000400000 */
[----:B------:R-:W-:Y:S01]  /*8170*/  F2FP.F16.F32.PACK_AB R35, RZ, R35 ;  /* 0x00000023ff23723e */ /* 0x000fe200000000ff */
[-C--:B------:R-:W-:Y:S01]  /*8180*/  FMUL R49, R49, R23.reuse ;  /* 0x0000001731317220 */ /* 0x080fe20000400000 */
[----:B------:R-:W-:Y:S01]  /*8190*/  F2FP.F16.F32.PACK_AB R36, RZ, R36 ;  /* 0x00000024ff24723e */ /* 0x000fe200000000ff */
[----:B------:R-:W-:Y:S01]  /*81a0*/  @P1 STG.E.U16 desc[UR50][R6.64+0x20], R34 ;  /* 0x0000202206001986 */ /* 0x000fe2000c101532 */
[----:B------:R-:W-:Y:S01]  /*81b0*/  ISETP.GT.AND P1, PT, R2, 0x8, P3 ;  /* 0x000000080200780c */ /* 0x000fe20001f24270 */
[----:B------:R-:W-:Y:S01]  /*81c0*/  FMUL R50, R50, R23 ;  /* 0x0000001732327220 */ /* 0x000fe20000400000 */
[----:B------:R-:W-:Y:S01]  /*81d0*/  F2FP.F16.F32.PACK_AB R37, RZ, R37 ;  /* 0x00000025ff25723e */ /* 0x000fe200000000ff */
[----:B------:R-:W-:Y:S01]  /*81e0*/  @P2 STG.E.U16 desc[UR50][R6.64+0x22], R35 ;  /* 0x0000222306002986 */ /* 0x000fe2000c101532 */
[----:B------:R-:W-:Y:S01]  /*81f0*/  ISETP.GT.AND P3, PT, R0, 0x20, PT ;  /* 0x000000200000780c */ /* 0x000fe20003f64270 */
[-C--:B------:R-:W-:Y:S01]  /*8200*/  FMUL R51, R51, R23.reuse ;  /* 0x0000001733337220 */ /* 0x080fe20000400000 */
[----:B------:R-:W-:Y:S01]  /*8210*/  ISETP.GT.AND P2, PT, R2, 0x8, P0 ;  /* 0x000000080200780c */ /* 0x000fe20000744270 */
[----:B------:R-:W-:Y:S01]  /*8220*/  @P4 STG.E.U16 desc[UR50][R4.64+0x30], R36 ;  /* 0x0000302404004986 */ /* 0x000fe2000c101532 */
[----:B------:R-:W-:Y:S01]  /*8230*/  ISETP.GT.AND P0, PT, R0, 0x21, PT ;  /* 0x000000210000780c */ /* 0x000fe20003f04270 */
[-C--:B------:R-:W-:Y:S01]  /*8240*/  FMUL R52, R52, R23.reuse ;  /* 0x0000001734347220 */ /* 0x080fe20000400000 */
[C---:B------:R-:W-:Y:S01]  /*8250*/  ISETP.GT.AND P4, PT, R2.reuse, RZ, P3 ;  /* 0x000000ff0200720c */ /* 0x040fe20001f84270 */
[----:B------:R-:W-:Y:S01]  /*8260*/  @P5 STG.E.U16 desc[UR50][R4.64+0x32], R37 ;  /* 0x0000322504005986 */ /* 0x000fe2000c101532 */
        /* <DEDUP_REMOVED lines=328> */
[----:B------:R-:W-:-:S02]  /*96f0*/  ISETP.GT.AND P1, PT, R2, 0x8, P3 ;  /* 0x000000080200780c */ /* 0x000fc40001f24270 */
[----:B------:R-:W-:Y:S01]  /*9700*/  F2FP.F16.F32.PACK_AB R105, RZ, R105 ;  /* 0x00000069ff69723e */ /* 0x000fe200000000ff */
[----:B------:R-:W-:Y:S01]  /*9710*/  @P2 STG.E.U16 desc[UR50][R6.64+0x132], R103 ;  /* 0x0001326706002986 */ /* 0x000fe2000c101532 */
[----:B------:R-:W-:Y:S02]  /*9720*/  ISETP.GT.AND P3, PT, R0, 0xa8, PT ;  /* 0x000000a80000780c */ /* 0x000fe40003f64270 */
[----:B------:R-:W-:Y:S01]  /*9730*/  ISETP.GT.AND P2, PT, R2, 0x8, P0 ;  /* 0x000000080200780c */ /* 0x000fe20000744270 */
[----:B------:R-:W-:Y:S01]  /*9740*/  @P4 STG.E.U16 desc[UR50][R4.64+0x140], R104 ;  /* 0x0001406804004986 */ /* 0x000fe2000c101532 */
[----:B------:R-:W-:Y:S02]  /*9750*/  ISETP.GT.AND P0, PT, R0, 0xa9, PT ;  /* 0x000000a90000780c */ /* 0x000fe40003f04270 */
[C---:B------:R-:W-:Y:S01]  /*9760*/  ISETP.GT.AND P4, PT, R2.reuse, RZ, P3 ;  /* 0x000000ff0200720c */ /* 0x040fe20001f84270 */
[----:B------:R-:W-:Y:S01]  /*9770*/  @P5 STG.E.U16 desc[UR50][R4.64+0x142], R105 ;  /* 0x0001426904005986 */ /* 0x000fe2000c101532 */
[----:B------:R-:W-:-:S02]  /*9780*/  ISETP.GT.AND P5, PT, R2, RZ, P0 ;  /* 0x000000ff0200720c */ /* 0x000fc400007a4270 */
[----:B------:R-:W-:Y:S02]  /*9790*/  F2FP.F16.F32.PACK_AB R106, RZ, R106 ;  /* 0x0000006aff6a723e */ /* 0x000fe400000000ff */
[----:B------:R-:W-:Y:S02]  /*97a0*/  F2FP.F16.F32.PACK_AB R107, RZ, R107 ;  /* 0x0000006bff6b723e */ /* 0x000fe400000000ff */
[----:B------:R-:W-:Y:S01]  /*97b0*/  F2FP.F16.F32.PACK_AB R108, RZ, R108 ;  /* 0x0000006cff6c723e */ /* 0x000fe200000000ff */
[----:B------:R-:W-:Y:S01]  /*97c0*/  @P1 STG.E.U16 desc[UR50][R6.64+0x140], R106 ;  /* 0x0001406a06001986 */ /* 0x000fe2000c101532 */
[----:B------:R-:W-:Y:S02]  /*97d0*/  ISETP.GT.AND P1, PT, R2, 0x8, P3 ;  /* 0x000000080200780c */ /* 0x000fe40001f24270 */
[----:B------:R-:W-:Y:S01]  /*97e0*/  F2FP.F16.F32.PACK_AB R109, RZ, R109 ;  /* 0x0000006dff6d723e */ /* 0x000fe200000000ff */
[----:B------:R-:W-:Y:S01]  /*97f0*/  @P2 STG.E.U16 desc[UR50][R6.64+0x142], R107 ;  /* 0x0001426b06002986 */ /* 0x000fe2000c101532 */
[----:B------:R-:W-:-:S02]  /*9800*/  ISETP.GT.AND P3, PT, R0, 0xb0, PT ;  /* 0x000000b00000780c */ /* 0x000fc40003f64270 */
[----:B------:R-:W-:Y:S01]  /*9810*/  ISETP.GT.AND P2, PT, R2, 0x8, P0 ;  /* 0x000000080200780c */ /* 0x000fe20000744270 */
[----:B------:R-:W-:Y:S01]  /*9820*/  @P4 STG.E.U16 desc[UR50][R4.64+0x150], R108 ;  /* 0x0001506c04004986 */ /* 0x000fe2000c101532 */
[----:B------:R-:W-:Y:S02]  /*9830*/  ISETP.GT.AND P0, PT, R0, 0xb1, PT ;  /* 0x000000b10000780c */ /* 0x000fe40003f04270 */
[C---:B------:R-:W-:Y:S01]  /*9840*/  ISETP.GT.AND P4, PT, R2.reuse, RZ, P3 ;  /* 0x000000ff0200720c */ /* 0x040fe20001f84270 */
[----:B------:R-:W-:Y:S01]  /*9850*/  @P5 STG.E.U16 desc[UR50][R4.64+0x152], R109 ;  /* 0x0001526d04005986 */ /* 0x000fe2000c101532 */
[----:B------:R-:W-:Y:S02]  /*9860*/  ISETP.GT.AND P5, PT, R2, RZ, P0 ;  /* 0x000000ff0200720c */ /* 0x000fe400007a4270 */
[----:B------:R-:W-:Y:S02]  /*9870*/  F2FP.F16.F32.PACK_AB R110, RZ, R110 ;  /* 0x0000006eff6e723e */ /* 0x000fe400000000ff */
[----:B------:R-:W-:-:S02]  /*9880*/  F2FP.F16.F32.PACK_AB R111, RZ, R111 ;  /* 0x0000006fff6f723e */ /* 0x000fc400000000ff */
[----:B------:R-:W-:Y:S01]  /*9890*/  F2FP.F16.F32.PACK_AB R112, RZ, R112 ;  /* 0x00000070ff70723e */ /* 0x000fe200000000ff */
[----:B------:R-:W-:Y:S01]  /*98a0*/  @P1 STG.E.U16 desc[UR50][R6.64+0x150], R110 ;  /* 0x0001506e06001986 */ /* 0x000fe2000c101532 */
[----:B------:R-:W-:Y:S02]  /*98b0*/  ISETP.GT.AND P1, PT, R2, 0x8, P3 ;  /* 0x000000080200780c */ /* 0x000fe40001f24270 */
[----:B------:R-:W-:Y:S01]  /*98c0*/  F2FP.F16.F32.PACK_AB R113, RZ, R113 ;  /* 0x00000071ff71723e */ /* 0x000fe200000000ff */
[----:B------:R-:W-:Y:S01]  /*98d0*/  @P2 STG.E.U16 desc[UR50][R6.64+0x152], R111 ;  /* 0x0001526f06002986 */ /* 0x000fe2000c101532 */
[----:B------:R-:W-:Y:S02]  /*98e0*/  ISETP.GT.AND P3, PT, R0, 0xb8, PT ;  /* 0x000000b80000780c */ /* 0x000fe40003f64270 */
[----:B------:R-:W-:Y:S01]  /*98f0*/  ISETP.GT.AND P2, PT, R2, 0x8, P0 ;  /* 0x000000080200780c */ /* 0x000fe20000744270 */
[----:B------:R-:W-:Y:S01]  /*9900*/  @P4 STG.E.U16 desc[UR50][R4.64+0x160], R112 ;  /* 0x0001607004004986 */ /* 0x000fe2000c101532 */
[----:B------:R-:W-:-:S02]  /*9910*/  ISETP.GT.AND P0, PT, R0, 0xb9, PT ;  /* 0x000000b90000780c */ /* 0x000fc40003f04270 */
[C---:B------:R-:W-:Y:S01]  /*9920*/  ISETP.GT.AND P4, PT, R2.reuse, RZ, P3 ;  /* 0x000000ff0200720c */ /* 0x040fe20001f84270 */
[----:B------:R-:W-:Y:S01]  /*9930*/  @P5 STG.E.U16 desc[UR50][R4.64+0x162], R113 ;  /* 0x0001627104005986 */ /* 0x000fe2000c101532 */
[C---:B------:R-:W-:Y:S02]  /*9940*/  ISETP.GT.AND P5, PT, R2.reuse, RZ, P0 ;  /* 0x000000ff0200720c */ /* 0x040fe400007a4270 */
[----:B------:R-:W-:Y:S02]  /*9950*/  F2FP.F16.F32.PACK_AB R114, RZ, R114 ;  /* 0x00000072ff72723e */ /* 0x000fe400000000ff */
[----:B------:R-:W-:Y:S02]  /*9960*/  F2FP.F16.F32.PACK_AB R115, RZ, R115 ;  /* 0x00000073ff73723e */ /* 0x000fe400000000ff */
        /* <DEDUP_REMOVED lines=58> */
[C---:B------:R-:W-:Y:S02]  /*9d10*/  ISETP.GT.AND P1, PT, R2.reuse, 0x8, P2 ;  /* 0x000000080200780c */ /* 0x040fe40001724270 */
[----:B------:R-:W-:Y:S01]  /*9d20*/  F2FP.F16.F32.PACK_AB R133, RZ, R133 ;  /* 0x00000085ff85723e */ /* 0x000fe200000000ff */
[----:B------:R-:W-:Y:S01]  /*9d30*/  @P0 STG.E.U16 desc[UR50][R6.64+0x1a2], R131 ;  /* 0x0001a28306000986 */ /* 0x000fe2000c101532 */
[----:B------:R-:W-:-:S02]  /*9d40*/  ISETP.GT.AND P2, PT, R2, 0x8, P3 ;  /* 0x000000080200780c */ /* 0x000fc40001f44270 */
[C---:B------:R-:W-:Y:S01]  /*9d50*/  ISETP.GT.AND P3, PT, R0.reuse, 0xe0, PT ;  /* 0x000000e00000780c */ /* 0x040fe20003f64270 */
        /* <DEDUP_REMOVED lines=9> */
[----:B------:R-:W-:Y:S02]  /*9df0*/  F2FP.F16.F32.PACK_AB R137, RZ, R137 ;  /* 0x00000089ff89723e */ /* 0x000fe400000000ff */
[C---:B------:R-:W-:Y:S01]  /*9e00*/  ISETP.GT.AND P1, PT, R2.reuse, 0x8, P3 ;  /* 0x000000080200780c */ /* 0x040fe20001f24270 */
[----:B------:R-:W-:Y:S01]  /*9e10*/  @P2 STG.E.U16 desc[UR50][R6.64+0x1b2], R135 ;  /* 0x0001b28706002986 */ /* 0x000fe2000c101532 */
[----:B------:R-:W-:Y:S02]  /*9e20*/  ISETP.GT.AND P0, PT, R2, 0x8, P0 ;  /* 0x000000080200780c */ /* 0x000fe40000704270 */
[----:B------:R-:W-:Y:S01]  /*9e30*/  F2FP.F16.F32.PACK_AB R138, RZ, R138 ;  /* 0x0000008aff8a723e */ /* 0x000fe200000000ff */
[----:B------:R-:W-:Y:S01]  /*9e40*/  @P4 STG.E.U16 desc[UR50][R4.64+0x1c0], R136 ;  /* 0x0001c08804004986 */ /* 0x000fe2000c101532 */
[----:B------:R-:W-:-:S02]  /*9e50*/  ISETP.GT.AND P4, PT, R0, 0xe8, PT ;  /* 0x000000e80000780c */ /* 0x000fc40003f84270 */
[----:B------:R-:W-:Y:S01]  /*9e60*/  F2FP.F16.F32.PACK_AB R139, RZ, R139 ;  /* 0x0000008bff8b723e */ /* 0x000fe200000000ff */
[----:B------:R-:W-:Y:S01]  /*9e70*/  @P5 STG.E.U16 desc[UR50][R4.64+0x1c2], R137 ;  /* 0x0001c28904005986 */ /* 0x000fe2000c101532 */
[----:B------:R-:W-:Y:S02]  /*9e80*/  ISETP.GT.AND P5, PT, R0, 0xe9, PT ;  /* 0x000000e90000780c */ /* 0x000fe40003fa4270 */
[C---:B------:R-:W-:Y:S01]  /*9e90*/  ISETP.GT.AND P2, PT, R2.reuse, RZ, P4 ;  /* 0x000000ff0200720c */ /* 0x040fe20002744270 */
[----:B------:R-:W-:Y:S01]  /*9ea0*/  @P1 STG.E.U16 desc[UR50][R6.64+0x1c0], R138 ;  /* 0x0001c08a06001986 */ /* 0x000fe2000c101532 */
[C---:B------:R-:W-:Y:S02]  /*9eb0*/  ISETP.GT.AND P6, PT, R2.reuse, RZ, P5 ;  /* 0x000000ff0200720c */ /* 0x040fe40002fc4270 */
[----:B------:R-:W-:Y:S01]  /*9ec0*/  ISETP.GT.AND P4, PT, R2, 0x8, P4 ;  /* 0x000000080200780c */ /* 0x000fe20002784270 */
[----:B------:R-:W-:Y:S01]  /*9ed0*/  @P0 STG.E.U16 desc[UR50][R6.64+0x1c2], R139 ;  /* 0x0001c28b06000986 */ /* 0x000fe2000c101532 */
[----:B------:R-:W-:-:S02]  /*9ee0*/  F2FP.F16.F32.PACK_AB R140, RZ, R140 ;  /* 0x0000008cff8c723e */ /* 0x000fc400000000ff */
[----:B------:R-:W-:Y:S02]  /*9ef0*/  F2FP.F16.F32.PACK_AB R141, RZ, R141 ;  /* 0x0000008dff8d723e */ /* 0x000fe400000000ff */
[C---:B------:R-:W-:Y:S02]  /*9f00*/  ISETP.GT.AND P3, PT, R0.reuse, 0xf0, PT ;  /* 0x000000f00000780c */ /* 0x040fe40003f64270 */
[----:B------:R-:W-:Y:S01]  /*9f10*/  F2FP.F16.F32.PACK_AB R142, RZ, R142 ;  /* 0x0000008eff8e723e */ /* 0x000fe200000000ff */
[----:B------:R-:W-:Y:S01]  /*9f20*/  @P2 STG.E.U16 desc[UR50][R4.64+0x1d0], R140 ;  /* 0x0001d08c04002986 */ /* 0x000fe2000c101532 */
[----:B------:R-:W-:Y:S02]  /*9f30*/  ISETP.GT.AND P2, PT, R0, 0xf1, PT ;  /* 0x000000f10000780c */ /* 0x000fe40003f44270 */
[----:B------:R-:W-:Y:S01]  /*9f40*/  F2FP.F16.F32.PACK_AB R143, RZ, R143 ;  /* 0x0000008fff8f723e */ /* 0x000fe200000000ff */
[----:B------:R-:W-:Y:S01]  /*9f50*/  @P6 STG.E.U16 desc[UR50][R4.64+0x1d2], R141 ;  /* 0x0001d28d04006986 */ /* 0x000fe2000c101532 */
[----:B------:R-:W-:-:S02]  /*9f60*/  ISETP.GT.AND P6, PT, R2, 0x8, P5 ;  /* 0x000000080200780c */ /* 0x000fc40002fc4270 */
[C---:B------:R-:W-:Y:S01]  /*9f70*/  ISETP.GT.AND P5, PT, R2.reuse, RZ, P3 ;  /* 0x000000ff0200720c */ /* 0x040fe20001fa4270 */
[----:B------:R-:W-:Y:S01]  /*9f80*/  @P4 STG.E.U16 desc[UR50][R6.64+0x1d0], R142 ;  /* 0x0001d08e06004986 */ /* 0x000fe2000c101532 */
[C---:B------:R-:W-:Y:S02]  /*9f90*/  ISETP.GT.AND P4, PT, R2.reuse, RZ, P2 ;  /* 0x000000ff0200720c */ /* 0x040fe40001784270 */
[----:B------:R-:W-:Y:S02]  /*9fa0*/  F2FP.F16.F32.PACK_AB R144, RZ, R144 ;  /* 0x00000090ff90723e */ /* 0x000fe400000000ff */
[----:B------:R-:W-:Y:S02]  /*9fb0*/  ISETP.GT.AND P3, PT, R2, 0x8, P3 ;  /* 0x000000080200780c */ /* 0x000fe40001f64270 */
[C---:B------:R-:W-:Y:S02]  /*9fc0*/  ISETP.GT.AND P0, PT, R0.reuse, 0xf9, PT ;  /* 0x000000f90000780c */ /* 0x040fe40003f04270 */
[----:B------:R-:W-:Y:S01]  /*9fd0*/  ISETP.GT.AND P1, PT, R0, 0xf8, PT ;  /* 0x000000f80000780c */ /* 0x000fe20003f24270 */
[----:B------:R-:W-:Y:S01]  /*9fe0*/  @P6 STG.E.U16 desc[UR50][R6.64+0x1d2], R143 ;  /* 0x0001d28f06006986 */ /* 0x000fe2000c101532 */
[----:B------:R-:W-:-:S02]  /*9ff0*/  ISETP.GT.AND P2, PT, R2, 0x8, P2 ;  /* 0x000000080200780c */ /* 0x000fc40001744270 */
[C---:B------:R-:W-:Y:S01]  /*a000*/  ISETP.GT.AND P6, PT, R2.reuse, RZ, P1 ;  /* 0x000000ff0200720c */ /* 0x040fe20000fc4270 */
[----:B------:R-:W-:Y:S01]  /*a010*/  @P5 STG.E.U16 desc[UR50][R4.64+0x1e0], R144 ;  /* 0x0001e09004005986 */ /* 0x000fe2000c101532 */
[C---:B------:R-:W-:Y:S01]  /*a020*/  ISETP.GT.AND P5, PT, R2.reuse, RZ, P0 ;  /* 0x000000ff0200720c */ /* 0x040fe200007a4270 */
[----:B------:R-:W-:Y:S01]  /*a030*/  @P4 IMAD.MOV.U32 R3, RZ, RZ, R5 ;  /* 0x000000ffff034224 */ /* 0x000fe200078e0005 */
[C---:B------:R-:W-:Y:S02]  /*a040*/  ISETP.GT.AND P1, PT, R2.reuse, 0x8, P1 ;  /* 0x000000080200780c */ /* 0x040fe40000f24270 */
[----:B------:R-:W-:Y:S01]  /*a050*/  ISETP.GT.AND P0, PT, R2, 0x8, P0 ;  /* 0x000000080200780c */ /* 0x000fe20000704270 */
[----:B------:R-:W-:Y:S01]  /*a060*/  @P4 IMAD.MOV.U32 R2, RZ, RZ, R4 ;  /* 0x000000ffff024224 */ /* 0x000fe200078e0004 */
[----:B------:R-:W-:Y:S02]  /*a070*/  F2FP.F16.F32.PACK_AB R145, RZ, R145 ;  /* 0x00000091ff91723e */ /* 0x000fe400000000ff */
[----:B------:R-:W-:-:S02]  /*a080*/  F2FP.F16.F32.PACK_AB R146, RZ, R146 ;  /* 0x00000092ff92723e */ /* 0x000fc400000000ff */
[----:B------:R-:W-:Y:S01]  /*a090*/  F2FP.F16.F32.PACK_AB R147, RZ, R147 ;  /* 0x00000093ff93723e */ /* 0x000fe200000000ff */
[----:B------:R0:W-:Y:S01]  /*a0a0*/  @P4 STG.E.U16 desc[UR50][R2.64+0x1e2], R145 ;  /* 0x0001e29102004986 */ /* 0x0001e2000c101532 */
[----:B------:R-:W-:Y:S02]  /*a0b0*/  F2FP.F16.F32.PACK_AB R148, RZ, R148 ;  /* 0x00000094ff94723e */ /* 0x000fe400000000ff */
[----:B------:R-:W-:Y:S02]  /*a0c0*/  F2FP.F16.F32.PACK_AB R149, RZ, R149 ;  /* 0x00000095ff95723e */ /* 0x000fe400000000ff */
[----:B------:R-:W-:Y:S02]  /*a0d0*/  F2FP.F16.F32.PACK_AB R150, RZ, R150 ;  /* 0x00000096ff96723e */ /* 0x000fe400000000ff */
[----:B------:R-:W-:Y:S01]  /*a0e0*/  F2FP.F16.F32.PACK_AB R151, RZ, R151 ;  /* 0x00000097ff97723e */ /* 0x000fe200000000ff */
[----:B0-----:R-:W-:Y:S02]  /*a0f0*/  @P3 IMAD.MOV.U32 R2, RZ, RZ, R6 ;  /* 0x000000ffff023224 */ /* 0x001fe400078e0006 */
[----:B------:R-:W-:-:S05]  /*a100*/  @P3 IMAD.MOV.U32 R3, RZ, RZ, R7 ;  /* 0x000000ffff033224 */ /* 0x000fca00078e0007 */
[----:B------:R0:W-:Y:S02]  /*a110*/  @P3 STG.E.U16 desc[UR50][R2.64+0x1e0], R146 ;  /* 0x0001e09202003986 */ /* 0x0001e4000c101532 */
[----:B0-----:R-:W-:Y:S02]  /*a120*/  @P2 IMAD.MOV.U32 R2, RZ, RZ, R6 ;  /* 0x000000ffff022224 */ /* 0x001fe400078e0006 */
[----:B------:R-:W-:-:S05]  /*a130*/  @P2 IMAD.MOV.U32 R3, RZ, RZ, R7 ;  /* 0x000000ffff032224 */ /* 0x000fca00078e0007 */
[----:B------:R0:W-:Y:S02]  /*a140*/  @P2 STG.E.U16 desc[UR50][R2.64+0x1e2], R147 ;  /* 0x0001e29302002986 */ /* 0x0001e4000c101532 */
[----:B0-----:R-:W-:Y:S02]  /*a150*/  @P6 IMAD.MOV.U32 R2, RZ, RZ, R4 ;  /* 0x000000ffff026224 */ /* 0x001fe400078e0004 */
[----:B------:R-:W-:-:S05]  /*a160*/  @P6 IMAD.MOV.U32 R3, RZ, RZ, R5 ;  /* 0x000000ffff036224 */ /* 0x000fca00078e0005 */
[----:B------:R0:W-:Y:S04]  /*a170*/  @P6 STG.E.U16 desc[UR50][R2.64+0x1f0], R148 ;  /* 0x0001f09402006986 */ /* 0x0001e8000c101532 */
[----:B------:R1:W-:Y:S01]  /*a180*/  @P5 STG.E.U16 desc[UR50][R4.64+0x1f2], R149 ;  /* 0x0001f29504005986 */ /* 0x0003e2000c101532 */
[----:B0-----:R-:W-:Y:S02]  /*a190*/  @P1 IMAD.MOV.U32 R2, RZ, RZ, R6 ;  /* 0x000000ffff021224 */ /* 0x001fe400078e0006 */
[----:B------:R-:W-:-:S05]  /*a1a0*/  @P1 IMAD.MOV.U32 R3, RZ, RZ, R7 ;  /* 0x000000ffff031224 */ /* 0x000fca00078e0007 */
[----:B------:R1:W-:Y:S04]  /*a1b0*/  @P1 STG.E.U16 desc[UR50][R2.64+0x1f0], R150 ;  /* 0x0001f09602001986 */ /* 0x0003e8000c101532 */
[----:B------:R1:W-:Y:S02]  /*a1c0*/  @P0 STG.E.U16 desc[UR50][R6.64+0x1f2], R151 ;  /* 0x0001f29706000986 */ /* 0x0003e4000c101532 */
.L_x_285:
[----:B------:R-:W-:Y:S05]  /*a1d0*/  BSYNC B0 ;  /* 0x0000000000007941 */ /* 0x000fea0003800000 */
.L_x_31:
[----:B-1----:R-:W-:Y:S01]  /*a1e0*/  IMAD.U32 R2, RZ, RZ, UR38 ;  /* 0x00000026ff027e24 */ /* 0x002fe2000f8e00ff */
[----:B------:R-:W-:Y:S01]  /*a1f0*/  ULDC.64 UR4, c[0x0][0x650] ;  /* 0x0001940000047ab9 */ /* 0x000fe20000000a00 */
[----:B0-----:R-:W-:Y:S01]  /*a200*/  IMAD.U32 R0, RZ, RZ, UR41 ;  /* 0x00000029ff007e24 */ /* 0x001fe2000f8e00ff */
[----:B------:R0:W-:Y:S01]  /*a210*/  SYNCS.ARRIVE.TRANS64.A1T0 RZ, [R158+UR46], RZ ;  /* 0x000000ff9eff79a7 */ /* 0x0001e2000810002e */
[----:B------:R-:W-:Y:S01]  /*a220*/  IMAD.U32 R3, RZ, RZ, UR39 ;  /* 0x00000027ff037e24 */ /* 0x000fe2000f8e00ff */
[C---:B------:R-:W-:Y:S01]  /*a230*/  LEA R16, P0, R2.reuse, R16, 0x1 ;  /* 0x0000001002107211 */ /* 0x040fe200078008ff */
[----:B-----5:R-:W-:Y:S02]  /*a240*/  IMAD.MOV.U32 R18, RZ, RZ, -0x1 ;  /* 0xffffffffff127424 */ /* 0x020fe400078e00ff */
[----:B------:R-:W-:Y:S01]  /*a250*/  IMAD.MOV.U32 R19, RZ, RZ, -0x1 ;  /* 0xffffffffff137424 */ /* 0x000fe200078e00ff */
[----:B------:R-:W-:Y:S01]  /*a260*/  LEA.HI.X R17, R2, R17, R0, 0x1, P0 ;  /* 0x0000001102117211 */ /* 0x000fe200000f0c00 */
[----:B------:R-:W-:Y:S01]  /*a270*/  IMAD.MOV.U32 R2, RZ, RZ, -0x1 ;  /* 0xffffffffff027424 */ /* 0x000fe200078e00ff */
[----:B------:R-:W-:-:S02]  /*a280*/  ISETP.GE.U32.AND P0, PT, R16, UR4, PT ;  /* 0x0000000410007c0c */ /* 0x000fc4000bf06070 */
[----:B------:R-:W-:Y:S02]  /*a290*/  PRMT R0, RZ, 0x7610, R0 ;  /* 0x00007610ff007816 */ /* 0x000fe40000000000 */
[----:B------:R-:W-:-:S13]  /*a2a0*/  ISETP.GE.U32.AND.EX P0, PT, R17, UR5, PT, P0 ;  /* 0x0000000511007c0c */ /* 0x000fda000bf06100 */
[----:B0-----:R-:W-:Y:S05]  /*a2b0*/  @P0 BRA `(.L_x_286) ;  /* 0x00000004008c0947 */ /* 0x001fea0003800000 */
[----:B------:R-:W0:Y:S01]  /*a2c0*/  S2UR UR7, SR_CTAID.X ;  /* 0x00000000000779c3 */ /* 0x000e220000002500 */
[----:B------:R-:W-:Y:S01]  /*a2d0*/  ULDC.64 UR4, c[0x0][0x628] ;  /* 0x00018a0000047ab9 */ /* 0x000fe20000000a00 */
[----:B------:R-:W-:Y:S01]  /*a2e0*/  ULDC UR6, c[0x0][0x150] ;  /* 0x0000540000067ab9 */ /* 0x000fe20000000800 */
[----:B------:R-:W-:Y:S01]  /*a2f0*/  ISETP.NE.U32.AND P0, PT, RZ, UR4, PT ;  /* 0x00000004ff007c0c */ /* 0x000fe2000bf05070 */
[----:B------:R-:W-:Y:S01]  /*a300*/  ULDC UR15, c[0x0][0x630] ;  /* 0x00018c00000f7ab9 */ /* 0x000fe20000000800 */
[C---:B------:R-:W-:Y:S01]  /*a310*/  R2UR UR16, R16.reuse ;  /* 0x00000000101072ca */ /* 0x040fe200000e0000 */
[----:B------:R-:W-:Y:S01]  /*a320*/  ULDC UR18, c[0x0][0x154] ;  /* 0x0000550000127ab9 */ /* 0x000fe20000000800 */
[----:B------:R-:W-:Y:S01]  /*a330*/  ISETP.NE.AND.EX P0, PT, RZ, UR5, PT, P0 ;  /* 0x00000005ff007c0c */ /* 0x000fe2000bf05300 */
[----:B------:R-:W1:Y:S01]  /*a340*/  S2UR UR19, SR_CTAID.Y ;  /* 0x00000000001379c3 */ /* 0x000e620000002600 */
[----:B------:R-:W-:Y:S02]  /*a350*/  R2UR UR17, R17 ;  /* 0x00000000111172ca */ /* 0x000fe400000e0000 */
[----:B------:R-:W-:-:S02]  /*a360*/  R2UR UR12, R16 ;  /* 0x00000000100c72ca */ /* 0x000fc400000e0000 */
[----:B------:R-:W-:Y:S02]  /*a370*/  R2UR UR13, R17 ;  /* 0x00000000110d72ca */ /* 0x000fe400000e0000 */
[----:B0-----:R-:W-:-:S05]  /*a380*/  I2FP.F32.U32 R0, UR7 ;  /* 0x0000000700007c45 */ /* 0x001fca0008201000 */
[----:B------:R-:W-:-:S04]  /*a390*/  FMUL R0, R0, UR6 ;  /* 0x0000000600007c20 */ /* 0x000fc80008400000 */
[----:B------:R0:W0:Y:S01]  /*a3a0*/  F2I.U32.TRUNC.NTZ R2, R0 ;  /* 0x0000000000027305 */ /* 0x000022000020f000 */
[----:B-1----:R-:W-:Y:S05]  /*a3b0*/  @!P0 BRA `(.L_x_287) ;  /* 0x0000000000308947 */ /* 0x002fea0003800000 */
        /* <DEDUP_REMOVED lines=12> */
.L_x_287:
[----:B------:R-:W-:Y:S01]  /*a480*/  USHF.R.U64 UR6, UR12, UR15, UR13 ;  /* 0x0000000f0c067299 */ /* 0x000fe2000800120d */
[----:B0-----:R-:W-:Y:S01]  /*a490*/  I2FP.F32.U32 R0, UR19 ;  /* 0x0000001300007c45 */ /* 0x001fe20008201000 */
[----:B------:R-:W-:Y:S01]  /*a4a0*/  USHF.R.U32.HI UR4, URZ, UR15, UR13 ;  /* 0x0000000f3f047299 */ /* 0x000fe2000801160d */
[----:B------:R-:W-:Y:S01]  /*a4b0*/  R2UR UR14, R2 ;  /* 0x00000000020e72ca */ /* 0x000fe200000e0000 */
[----:B------:R-:W-:Y:S02]  /*a4c0*/  UIADD3 UR9, UP0, URZ, -UR6, URZ ;  /* 0x800000063f097290 */ /* 0x000fe4000ff1e03f */
[----:B------:R-:W-:Y:S01]  /*a4d0*/  FMUL R0, R0, UR18 ;  /* 0x0000001200007c20 */ /* 0x000fe20008400000 */
[----:B------:R-:W-:Y:S01]  /*a4e0*/  ULDC.64 UR12, c[0x0][0x620] ;  /* 0x00018800000c7ab9 */ /* 0x000fe20000000a00 */
[----:B------:R-:W-:Y:S01]  /*a4f0*/  UIADD3.X UR4, URZ, ~UR4, URZ, UP0, !UPT ;  /* 0x800000043f047290 */ /* 0x000fe200087fe43f */
[----:B------:R-:W-:Y:S01]  /*a500*/  UMOV UR10, UR16 ;  /* 0x00000010000a7c82 */ /* 0x000fe20008000000 */
[----:B------:R-:W-:-:S02]  /*a510*/  UMOV UR11, UR17 ;  /* 0x00000011000b7c82 */ /* 0x000fc40008000000 */
[----:B------:R-:W0:Y:S01]  /*a520*/  F2I.U32.TRUNC.NTZ R0, R0 ;  /* 0x0000000000007305 */ /* 0x000e22000020f000 */
[----:B------:R-:W-:Y:S02]  /*a530*/  UIMAD UR4, UR4, UR12, URZ ;  /* 0x0000000c040472a4 */ /* 0x000fe4000f8e023f */
        /* <DEDUP_REMOVED lines=9> */
[----:B------:R-:W-:Y:S01]  /*a5d0*/  USHF.R.U64 UR12, UR10, UR13, UR11 ;  /* 0x0000000d0a0c7299 */ /* 0x000fe2000800120b */
[----:B0-----:R-:W-:Y:S01]  /*a5e0*/  R2UR UR16, R0 ;  /* 0x00000000001072ca */ /* 0x001fe200000e0000 */
[----:B------:R-:W-:Y:S01]  /*a5f0*/  USHF.R.U32.HI UR10, URZ, UR13, UR11 ;  /* 0x0000000d3f0a7299 */ /* 0x000fe2000801160b */
[----:B------:R-:W-:Y:S01]  /*a600*/  ISETP.NE.AND.EX P0, PT, RZ, UR5, PT, P0 ;  /* 0x00000005ff007c0c */ /* 0x000fe2000bf05300 */
[----:B------:R-:W-:Y:S01]  /*a610*/  ULDC UR17, c[0x0][0x608] ;  /* 0x0001820000117ab9 */ /* 0x000fe20000000800 */
[----:B------:R-:W-:-:S02]  /*a620*/  ULOP3.LUT UR23, URZ, UR18, URZ, 0x33, !UPT ;  /* 0x000000123f177292 */ /* 0x000fc4000f8e333f */
[----:B------:R-:W-:Y:S02]  /*a630*/  USHF.R.U64 UR18, UR12, UR17, UR10 ;  /* 0x000000110c127299 */ /* 0x000fe4000800120a */
[----:B------:R-:W-:Y:S01]  /*a640*/  USHF.R.U32.HI UR10, URZ, UR17, UR10 ;  /* 0x000000113f0a7299 */ /* 0x000fe2000801160a */
[----:B------:R-:W-:Y:S01]  /*a650*/  UMOV UR20, 0x1 ;  /* 0x0000000100147882 */ /* 0x000fe20000000000 */
[----:B------:R-:W-:Y:S02]  /*a660*/  UIADD3 UR14, -UR14, URZ, URZ ;  /* 0x0000003f0e0e7290 */ /* 0x000fe4000fffe13f */
[----:B------:R-:W-:Y:S02]  /*a670*/  USHF.L.U32 UR13, UR20, UR22, URZ ;  /* 0x00000016140d7299 */ /* 0x000fe4000800063f */
[----:B------:R-:W-:Y:S01]  /*a680*/  USHF.R.U64 UR20, UR18, UR22, UR10 ;  /* 0x0000001612147299 */ /* 0x000fe2000800120a */
[----:B------:R-:W-:Y:S01]  /*a690*/  ULDC UR15, c[0x0][0x144] ;  /* 0x00005100000f7ab9 */ /* 0x000fe20000000800 */
[----:B------:R-:W-:Y:S01]  /*a6a0*/  ULDC UR8, c[0x0][0x600] ;  /* 0x0001800000087ab9 */ /* 0x000fe20000000800 */
[----:B------:R-:W-:-:S02]  /*a6b0*/  UIADD3 UR21, -UR16, URZ, URZ ;  /* 0x0000003f10157290 */ /* 0x000fc4000fffe13f */
[----:B------:R-:W-:Y:S02]  /*a6c0*/  USHF.R.U32.HI UR17, URZ, UR22, UR10 ;  /* 0x000000163f117299 */ /* 0x000fe4000801160a */
[----:B------:R-:W-:Y:S02]  /*a6d0*/  UIADD3 UR9, UR8, -0x1, URZ ;  /* 0xffffffff08097890 */ /* 0x000fe4000fffe03f */
        /* <DEDUP_REMOVED lines=16> */
.L_x_288:
[----:B------:R-:W-:Y:S01]  /*a7e0*/  UISETP.NE.AND UP0, UPT, UR40, URZ, UPT ;  /* 0x0000003f2800728c */ /* 0x000fe2000bf05270 */
[----:B------:R-:W-:Y:S01]  /*a7f0*/  IMAD.MOV.U32 R0, RZ, RZ, 0x1 ;  /* 0x00000001ff007424 */ /* 0x000fe200078e00ff */
[----:B------:R-:W-:Y:S01]  /*a800*/  USHF.R.U64 UR4, UR16, UR24, UR17 ;  /* 0x0000001810047299 */ /* 0x000fe20008001211 */
[----:B------:R-:W-:Y:S01]  /*a810*/  IMAD.U32 R19, RZ, RZ, UR6 ;  /* 0x00000006ff137e24 */ /* 0x000fe2000f8e00ff */
[----:B------:R-:W-:Y:S02]  /*a820*/  ULOP3.LUT UR18, UR18, UR23, URZ, 0xc0, !UPT ;  /* 0x0000001712127292 */ /* 0x000fe4000f8ec03f */
[----:B------:R-:W-:Y:S02]  /*a830*/  UIADD3 UR5, -UR4, URZ, URZ ;  /* 0x0000003f04057290 */ /* 0x000fe4000fffe13f */
[----:B------:R-:W-:Y:S02]  /*a840*/  ULOP3.LUT UR9, UR12, UR9, URZ, 0xc0, !UPT ;  /* 0x000000090c097292 */ /* 0x000fe4000f8ec03f */
[----:B------:R-:W-:-:S02]  /*a850*/  UIMAD UR4, UR13, UR4, UR18 ;  /* 0x000000040d0472a4 */ /* 0x000fc4000f8e0212 */
[----:B------:R-:W-:Y:S02]  /*a860*/  @UP0 UIMAD UR22, UR26, UR21, UR19 ;  /* 0x000000151a1602a4 */ /* 0x000fe4000f8e0213 */
[----:B------:R-:W-:Y:S01]  /*a870*/  UIMAD UR5, UR5, UR25, UR20 ;  /* 0x00000019050572a4 */ /* 0x000fe2000f8e0214 */
[----:B------:R-:W-:Y:S02]  /*a880*/  ULDC UR7, c[0x0][0x610] ;  /* 0x0001840000077ab9 */ /* 0x000fe40000000800 */
[----:B------:R-:W-:Y:S02]  /*a890*/  UIMAD UR4, UR4, UR7, UR22 ;  /* 0x00000007040472a4 */ /* 0x000fe4000f8e0216 */
[----:B------:R-:W-:-:S04]  /*a8a0*/  UIMAD UR5, UR5, UR8, UR9 ;  /* 0x00000008050572a4 */ /* 0x000fc8000f8e0209 */
[----:B------:R-:W-:Y:S02]  /*a8b0*/  USEL UR7, UR5, UR4, !UP0 ;  /* 0x0000000405077287 */ /* 0x000fe4000c000000 */
[----:B------:R-:W-:-:S04]  /*a8c0*/  USEL UR4, UR4, UR5, !UP0 ;  /* 0x0000000504047287 */ /* 0x000fc8000c000000 */
[----:B------:R-:W-:Y:S02]  /*a8d0*/  IMAD.U32 R2, RZ, RZ, UR7 ;  /* 0x00000007ff027e24 */ /* 0x000fe4000f8e00ff */
[----:B------:R-:W-:-:S07]  /*a8e0*/  IMAD.U32 R18, RZ, RZ, UR4 ;  /* 0x00000004ff127e24 */ /* 0x000fce000f8e00ff */
.L_x_286:
[----:B------:R-:W-:Y:S02]  /*a8f0*/  LOP3.LUT P0, RZ, R0, 0xff, RZ, 0xc0, !PT ;  /* 0x000000ff00ff7812 */ /* 0x000fe4000780c0ff */
[----:B------:R-:W-:-:S11]  /*a900*/  LOP3.LUT R166, R166, 0x1, RZ, 0x3c, !PT ;  /* 0x00000001a6a67812 */ /* 0x000fd600078e3cff */
[----:B------:R-:W-:Y:S05]  /*a910*/  @P0 BRA `(.L_x_289) ;  /* 0xffffff6800f80947 */ /* 0x000fea000383ffff */
[----:B------:R-:W-:Y:S05]  /*a920*/  EXIT ;  /* 0x000000000000794d */ /* 0x000fea0003800000 */
.L_x_12:
[----:B------:R-:W-:-:S08]  /*a930*/  ISETP.NE.AND P0, PT, RZ, UR8, PT ;  /* 0x00000008ff007c0c */ /* 0x000fd0000bf05270 */
[----:B-----5:R-:W0:-:S00]  /*a940*/  USETMAXREG.DEALLOC.CTAPOOL 0x28 ;  /* 0x00000028000079c8 */ /* 0x020e0000080e0500 */
[----:B------:R-:W-:Y:S05]  /*a950*/  @P0 EXIT ;  /* 0x000000000000094d */ /* 0x000fea0003800000 */
[----:B0-----:R-:W-:Y:S01]  /*a960*/  LOP3.LUT P0, RZ, R5, 0xff, RZ, 0xc0, !PT ;  /* 0x000000ff05ff7812 */ /* 0x001fe2000780c0ff */
[----:B------:R-:W-:Y:S02]  /*a970*/  IMAD.MOV.U32 R8, RZ, RZ, 0x1 ;  /* 0x00000001ff087424 */ /* 0x000fe400078e00ff */
[----:B------:R-:W-:-:S10]  /*a980*/  IMAD.MOV.U32 R0, RZ, RZ, RZ ;  /* 0x000000ffff007224 */ /* 0x000fd400078e00ff */
[----:B------:R-:W-:Y:S05]  /*a990*/  @!P0 BRA `(.L_x_290) ;  /* 0x0000000c00448947 */ /* 0x000fea0003800000 */
[----:B------:R-:W-:Y:S01]  /*a9a0*/  LOP3.LUT P0, RZ, R4, 0x1f, RZ, 0xc0, !PT ;  /* 0x0000001f04ff7812 */ /* 0x000fe2000780c0ff */
[----:B------:R-:W-:Y:S01]  /*a9b0*/  ULDC UR5, c[0x0][0x658] ;  /* 0x0001960000057ab9 */ /* 0x000fe20000000800 */
[----:B------:R-:W-:Y:S01]  /*a9c0*/  UMOV UR6, 0xffffffff ;  /* 0xffffffff00067882 */ /* 0x000fe20000000000 */
[----:B------:R-:W-:Y:S01]  /*a9d0*/  BSSY B0, `(.L_x_290) ;  /* 0x00000cd000007945 */ /* 0x000fe20003800000 */
[----:B------:R-:W-:Y:S01]  /*a9e0*/  USHF.L.U32 UR6, UR6, UR5, URZ ;  /* 0x0000000506067299 */ /* 0x000fe2000800063f */
[C---:B------:R-:W-:Y:S01]  /*a9f0*/  ISETP.NE.AND P3, PT, R3.reuse, RZ, PT ;  /* 0x000000ff0300720c */ /* 0x040fe20003f65270 */
[----:B------:R-:W-:Y:S01]  /*aa00*/  IMAD.MOV.U32 R9, RZ, RZ, 0x1 ;  /* 0x00000001ff097424 */ /* 0x000fe200078e00ff */
[----:B------:R-:W-:Y:S01]  /*aa10*/  ISETP.NE.OR P0, PT, R3, RZ, !P0 ;  /* 0x000000ff0300720c */ /* 0x000fe20004705670 */
[----:B------:R-:W-:Y:S01]  /*aa20*/  IMAD.MOV.U32 R8, RZ, RZ, 0x1 ;  /* 0x00000001ff087424 */ /* 0x000fe200078e00ff */
[----:B------:R-:W-:Y:S01]  /*aa30*/  ULDC UR4, c[0x0][0x600] ;  /* 0x0001800000047ab9 */ /* 0x000fe20000000800 */
[----:B------:R-:W-:Y:S01]  /*aa40*/  IMAD.MOV.U32 R0, RZ, RZ, RZ ;  /* 0x000000ffff007224 */ /* 0x000fe200078e00ff */
[----:B------:R-:W-:Y:S01]  /*aa50*/  UMOV UR7, 0x1 ;  /* 0x0000000100077882 */ /* 0x000fe20000000000 */
[----:B------:R-:W-:-:S02]  /*aa60*/  UIADD3 UR21, UR37, 0x1, URZ ;  /* 0x0000000125157890 */ /* 0x000fc4000fffe03f */
[----:B------:R-:W-:Y:S02]  /*aa70*/  ULOP3.LUT UR13, UR42, 0x2, URZ, 0xfc, !UPT ;  /* 0x000000022a0d7892 */ /* 0x000fe4000f8efc3f */
[----:B------:R-:W-:Y:S02]  /*aa80*/  UIADD3 UR4, UR4, -0x1, URZ ;  /* 0xffffffff04047890 */ /* 0x000fe4000fffe03f */
[----:B------:R-:W-:Y:S02]  /*aa90*/  USHF.L.U32 UR5, UR7, UR5, URZ ;  /* 0x0000000507057299 */ /* 0x000fe4000800063f */
[----:B------:R-:W-:Y:S01]  /*aaa0*/  ULOP3.LUT UR6, URZ, UR6, URZ, 0x33, !UPT ;  /* 0x000000063f067292 */ /* 0x000fe2000f8e333f */
[----:B------:R-:W-:-:S11]  /*aab0*/  ULDC.64 UR30, c[0x0][0x198] ;  /* 0x00006600001e7ab9 */ /* 0x000fd60000000a00 */
.L_x_302:
[----:B------:R-:W-:-:S03]  /*aac0*/  UMOV UR7, 0xffffffff ;  /* 0xffffffff00077882 */ /* 0x000fc60000000000 */
[----:B------:R-:W-:Y:S05]  /*aad0*/  BRA.DIV UR7, `(.L_x_291) ;  /* 0x0000000e07c47947 */ /* 0x000fea000b800000 */
[----:B------:R-:W-:-:S13]  /*aae0*/  ELECT P6, URZ, PT ;  /* 0x00000000003f782f */ /* 0x000fda00038c0000 */
.L_x_313:
[----:B------:R-:W0:Y:S01]  /*aaf0*/  LDC R3, c[0x0][0x28c] ;  /* 0x0000a300ff037b82 */ /* 0x000e220000000800 */
[----:B------:R-:W-:Y:S01]  /*ab00*/  BSSY B1, `(.L_x_292) ;  /* 0x0000044000017945 */ /* 0x000fe20003800000 */
[----:B0-----:R-:W-:-:S13]  /*ab10*/  ISETP.LT.OR P6, PT, R3, 0x1, !P6 ;  /* 0x000000010300780c */ /* 0x001fda00077c1670 */
[----:B------:R-:W-:Y:S05]  /*ab20*/  @P6 BRA `(.L_x_293) ;  /* 0x0000000400046947 */ /* 0x000fea0003800000 */
[----:B------:R-:W-:Y:S02]  /*ab30*/  IMAD.SHL.U32 R6, R2, 0x100, RZ ;  /* 0x0000010002067824 */ /* 0x000fe400078e00ff */
[----:B------:R-:W-:Y:S02]  /*ab40*/  IMAD.SHL.U32 R18, R18, 0x40, RZ ;  /* 0x0000004012127824 */ /* 0x000fe400078e00ff */
[----:B------:R-:W-:Y:S02]  /*ab50*/  IMAD.MOV.U32 R11, RZ, RZ, RZ ;  /* 0x000000ffff0b7224 */ /* 0x000fe400078e00ff */
[----:B------:R-:W-:Y:S02]  /*ab60*/  IMAD.U32 R12, RZ, RZ, UR21 ;  /* 0x00000015ff0c7e24 */ /* 0x000fe4000f8e00ff */
[----:B------:R-:W-:Y:S02]  /*ab70*/  IMAD.MOV.U32 R2, RZ, RZ, R8 ;  /* 0x000000ffff027224 */ /* 0x000fe400078e0008 */
[----:B------:R-:W-:-:S07]  /*ab80*/  IMAD.MOV.U32 R3, RZ, RZ, R0 ;  /* 0x000000ffff037224 */ /* 0x000fce00078e0000 */
.L_x_297:
[----:B------:R-:W0:Y:S01]  /*ab90*/  S2R R5, SR_CgaCtaId ;  /* 0x0000000000057919 */ /* 0x000e220000008800 */
[----:B------:R-:W-:-:S04]  /*aba0*/  MOV R4, 0x400 ;  /* 0x0000040000047802 */ /* 0x000fc80000000f00 */
[----:B0-----:R-:W-:Y:S02]  /*abb0*/  LEA R10, R5, R4, 0x18 ;  /* 0x00000004050a7211 */ /* 0x001fe400078ec0ff */
[----:B------:R-:W-:Y:S01]  /*abc0*/  SHF.L.U32 R4, R2, 0x1f, RZ ;  /* 0x0000001f02047819 */ /* 0x000fe200000006ff */
[----:B------:R-:W0:Y:S02]  /*abd0*/  @!P3 LDC R5, c[0x0][0x500] ;  /* 0x00014000ff05bb82 */ /* 0x000e240000000800 */
[----:B------:R-:W-:-:S04]  /*abe0*/  IMAD R7, R3, 0x8, R10 ;  /* 0x0000000803077824 */ /* 0x000fc800078e020a */
[----:B------:R-:W1:Y:S02]  /*abf0*/  SYNCS.PHASECHK.TRANS64.TRYWAIT P1, [R7+URZ+0x10], R4 ;  /* 0x00001004070075a7 */ /* 0x000e64000802017f */
[----:B-1----:R-:W-:Y:S05]  /*ac00*/  @!P1 BRA `(.L_x_294) ;  /* 0x0000000c00989947 */ /* 0x002fea0003800000 */
.L_x_314:
[----:B------:R-:W-:Y:S01]  /*ac10*/  UPRMT UR7, UR13, 0x9910, URZ ;  /* 0x000099100d077896 */ /* 0x000fe2000800003f */
[----:B0-----:R0:W-:Y:S03]  /*ac20*/  @!P3 SYNCS.ARRIVE.TRANS64 RZ, [R7+URZ], R5 ;  /* 0x0000000507ffb9a7 */ /* 0x0011e6000800003f */
[----:B------:R-:W-:-:S06]  /*ac30*/  UISETP.NE.AND UP0, UPT, UR7, 0x2, UPT ;  /* 0x000000020700788c */ /* 0x000fcc000bf05270 */
[----:B------:R-:W-:-:S13]  /*ac40*/  PLOP3.LUT P1, PT, PT, PT, UP0, 0x80, 0x0 ;  /* 0x000000000000781c */ /* 0x000fda0003f2f008 */
[----:B0-----:R-:W-:Y:S05]  /*ac50*/  @P1 BRA `(.L_x_295) ;  /* 0x0000000000041947 */ /* 0x001fea0003800000 */
[----:B------:R-:W-:Y:S01]  /*ac60*/  BPT.TRAP 0x1 ;  /* 0x000000040000795c */ /* 0x000fe20000300000 */
.L_x_295:
[----:B------:R-:W-:Y:S05]  /*ac70*/  @P0 BRA `(.L_x_296) ;  /* 0x0000000000040947 */ /* 0x000fea0003800000 */
[----:B------:R-:W-:Y:S01]  /*ac80*/  BPT.TRAP 0x1 ;  /* 0x000000040000795c */ /* 0x000fe20000300000 */
.L_x_296:
[--C-:B-1----:R-:W-:Y:S01]  /*ac90*/  IMAD R4, R3, 0x4000, R10.reuse ;  /* 0x0000400003047824 */ /* 0x102fe200078e020a */
[----:B------:R-:W-:Y:S01]  /*aca0*/  R2UR UR34, R11 ;  /* 0x000000000b2272ca */ /* 0x000fe200000e0000 */
[----:B------:R-:W-:Y:S01]  /*acb0*/  IMAD R10, R3, 0x10000, R10 ;  /* 0x00010000030a7824 */ /* 0x000fe200078e020a */
[----:B------:R-:W-:Y:S01]  /*acc0*/  R2UR UR33, R7 ;  /* 0x00000000072172ca */ /* 0x000fe200000e0000 */
[----:B------:R-:W-:Y:S01]  /*acd0*/  VIADD R12, R12, 0xffffffff ;  /* 0xffffffff0c0c7836 */ /* 0x000fe20000000000 */
[----:B------:R-:W-:Y:S01]  /*ace0*/  R2UR UR24, R4 ;  /* 0x00000000041872ca */ /* 0x000fe200000e0000 */
[----:B------:R-:W-:Y:S01]  /*acf0*/  UIADD3 UR14, UP0, UR30, 0xf0, URZ ;  /* 0x000000f01e0e7890 */ /* 0x000fe2000ff1e03f */
[----:B------:R-:W-:Y:S01]  /*ad00*/  R2UR UR8, R10 ;  /* 0x000000000a0872ca */ /* 0x000fe200000e0000 */
[----:B------:R-:W-:Y:S01]  /*ad10*/  UIADD3 UR44, UP1, UR30, 0x1f0, URZ ;  /* 0x000001f01e2c7890 */ /* 0x000fe2000ff3e03f */
[----:B------:R-:W-:Y:S01]  /*ad20*/  R2UR UR36, R19 ;  /* 0x00000000132472ca */ /* 0x000fe200000e0000 */
[----:B------:R-:W-:Y:S01]  /*ad30*/  UIADD3.X UR15, URZ, UR31, URZ, UP0, !UPT ;  /* 0x0000001f3f0f7290 */ /* 0x000fe200087fe43f */
[----:B------:R-:W-:Y:S01]  /*ad40*/  R2UR UR35, R18 ;  /* 0x00000000122372ca */ /* 0x000fe200000e0000 */
[----:B------:R-:W-:Y:S01]  /*ad50*/  UIADD3.X UR45, URZ, UR31, URZ, UP1, !UPT ;  /* 0x0000001f3f2d7290 */ /* 0x000fe20008ffe43f */
[----:B------:R-:W-:Y:S01]  /*ad60*/  R2UR UR19, R6 ;  /* 0x00000000061372ca */ /* 0x000fe200000e0000 */
[----:B------:R-:W-:Y:S01]  /*ad70*/  UIADD3 UR26, UR34, 0x40, URZ ;  /* 0x00000040221a7890 */ /* 0x000fe2000fffe03f */
[----:B------:R-:W-:Y:S01]  /*ad80*/  ISETP.GT.AND P2, PT, R12, 0x1, PT ;  /* 0x000000010c00780c */ /* 0x000fe20003f44270 */
[----:B------:R-:W-:Y:S01]  /*ad90*/  VIADD R3, R3, 0x1 ;  /* 0x0000000103037836 */ /* 0x000fe20000000000 */
[----:B------:R-:W-:Y:S01]  /*ada0*/  UMOV UR22, 0x0 ;  /* 0x0000000000167882 */ /* 0x000fe20000000000 */
[----:B------:R-:W-:Y:S01]  /*adb0*/  UIADD3 UR32, UR24, 0x100, URZ ;  /* 0x0000010018207890 */ /* 0x000fe2000fffe03f */
[----:B------:R-:W-:Y:S01]  /*adc0*/  VIADD R11, R11, 0x80 ;  /* 0x000000800b0b7836 */ /* 0x000fe20000000000 */
[----:B------:R-:W-:Y:S01]  /*add0*/  UIADD3 UR24, UR24, 0x2100, URZ ;  /* 0x0000210018187890 */ /* 0x000fe2000fffe03f */
[----:B------:R-:W-:Y:S01]  /*ade0*/  ISETP.NE.AND P1, PT, R3, 0x2, PT ;  /* 0x000000020300780c */ /* 0x000fe20003f25270 */
[----:B------:R-:W-:-:S02]  /*adf0*/  UIADD3 UR16, UR8, 0x8100, URZ ;  /* 0x0000810008107890 */ /* 0x000fc4000fffe03f */
[----:B------:R-:W-:Y:S01]  /*ae00*/  UIADD3 UR8, UR8, 0x10100, URZ ;  /* 0x0001010008087890 */ /* 0x000fe2000fffe03f */
[----:B------:R-:W-:Y:S01]  /*ae10*/  SEL R5, RZ, 0x1, P1 ;  /* 0x00000001ff057807 */ /* 0x000fe20000800000 */
[----:B------:R-:W-:Y:S01]  /*ae20*/  UMOV UR23, 0x10000000 ;  /* 0x1000000000177882 */ /* 0x000fe20000000000 */
[----:B------:R-:W-:Y:S01]  /*ae30*/  UMOV UR25, UR33 ;  /* 0x0000002100197c82 */ /* 0x000fe20008000000 */
[----:B------:R-:W-:Y:S01]  /*ae40*/  UMOV UR28, UR36 ;  /* 0x00000024001c7c82 */ /* 0x000fe20008000000 */
[----:B------:R-:W-:Y:S01]  /*ae50*/  UMOV UR27, UR35 ;  /* 0x00000023001b7c82 */ /* 0x000fe20008000000 */
[----:B------:R-:W-:Y:S01]  /*ae60*/  UMOV UR17, UR33 ;  /* 0x0000002100117c82 */ /* 0x000fe20008000000 */
[----:B------:R-:W-:Y:S01]  /*ae70*/  UMOV UR18, UR34 ;  /* 0x0000002200127c82 */ /* 0x000fe20008000000 */
[----:B------:R-:W-:Y:S01]  /*ae80*/  UMOV UR20, UR36 ;  /* 0x0000002400147c82 */ /* 0x000fe20008000000 */
[----:B------:R0:W-:Y:S01]  /*ae90*/  UTMALDG.3D [UR32], [UR14], desc[UR22] ;  /* 0x000016200e0075b4 */ /* 0x0001e20008011000 */
[----:B------:R-:W-:Y:S01]  /*aea0*/  UMOV UR9, UR33 ;  /* 0x0000002100097c82 */ /* 0x000fe20008000000 */
[----:B------:R-:W-:Y:S01]  /*aeb0*/  UMOV UR11, UR19 ;  /* 0x00000013000b7c82 */ /* 0x000fe20008000000 */
[----:B------:R-:W-:Y:S01]  /*aec0*/  UMOV UR12, UR36 ;  /* 0x00000024000c7c82 */ /* 0x000fe20008000000 */
[----:B------:R-:W-:Y:S01]  /*aed0*/  UMOV UR10, UR26 ;  /* 0x0000001a000a7c82 */ /* 0x000fe20008000000 */
[----:B------:R-:W-:-:S02]  /*aee0*/  LOP3.LUT R2, R2, R5, RZ, 0x3c, !PT ;  /* 0x0000000502027212 */ /* 0x000fc400078e3cff */
[----:B------:R-:W-:Y:S01]  /*aef0*/  SEL R3, R3, RZ, P1 ;  /* 0x000000ff03037207 */ /* 0x000fe20000800000 */
[----:B------:R0:W-:Y:S01]  /*af00*/  UTMALDG.3D [UR24], [UR14], desc[UR22] ;  /* 0x000016180e0075b4 */ /* 0x0001e20008011000 */
[----:B------:R0:W-:Y:S01]  /*af10*/  UTMALDG.3D [UR16], [UR44], desc[UR22] ;  /* 0x000016102c0075b4 */ /* 0x0001e20008011000 */
[----:B------:R0:W-:Y:S02]  /*af20*/  UTMALDG.3D [UR8], [UR44], desc[UR22] ;  /* 0x000016082c0075b4 */ /* 0x0001e40008011000 */
[----:B0-----:R-:W-:Y:S05]  /*af30*/  @P2 BRA `(.L_x_297) ;  /* 0xfffffffc00142947 */ /* 0x001fea000383ffff */
.L_x_293:
[----:B------:R-:W-:Y:S05]  /*af40*/  BSYNC B1 ;  /* 0x0000000000017941 */ /* 0x000fea0003800000 */
.L_x_292:
[----:B------:R-:W-:Y:S01]  /*af50*/  LOP3.LUT P4, RZ, R9, 0xff, RZ, 0xc0, !PT ;  /* 0x000000ff09ff7812 */ /* 0x000fe2000788c0ff */
[----:B------:R-:W-:Y:S01]  /*af60*/  VIADD R0, R0, UR37 ;  /* 0x0000002500007c36 */ /* 0x000fe20008000000 */
[----:B------:R-:W-:Y:S01]  /*af70*/  ULDC.64 UR8, c[0x0][0x650] ;  /* 0x0001940000087ab9 */ /* 0x000fe20000000a00 */
[----:B------:R-:W-:Y:S01]  /*af80*/  BSSY B1, `(.L_x_298) ;  /* 0x000006f000017945 */ /* 0x000fe20003800000 */
[----:B------:R-:W-:Y:S01]  /*af90*/  IMAD.MOV.U32 R18, RZ, RZ, -0x1 ;  /* 0xffffffffff127424 */ /* 0x000fe200078e00ff */
[----:B------:R-:W-:Y:S01]  /*afa0*/  PRMT R9, RZ, 0x7610, R9 ;  /* 0x00007610ff097816 */ /* 0x000fe20000000009 */
[----:B------:R-:W-:Y:S01]  /*afb0*/  IMAD.MOV.U32 R19, RZ, RZ, -0x1 ;  /* 0xffffffffff137424 */ /* 0x000fe200078e00ff */
[C---:B------:R-:W-:Y:S02]  /*afc0*/  ISETP.GT.U32.AND P1, PT, R0.reuse, 0x1, PT ;  /* 0x000000010000780c */ /* 0x040fe40003f24070 */
[----:B------:R-:W-:Y:S02]  /*afd0*/  SHF.R.U32.HI R2, RZ, 0x1, R0 ;  /* 0x00000001ff027819 */ /* 0x000fe40000011600 */
[----:B------:R-:W-:-:S02]  /*afe0*/  LOP3.LUT R0, R0, 0x1, RZ, 0xc0, !PT ;  /* 0x0000000100007812 */ /* 0x000fc400078ec0ff */
[----:B------:R-:W0:Y:S01]  /*aff0*/  @P4 S2R R4, SR_CgaCtaId ;  /* 0x0000000000044919 */ /* 0x000e220000008800 */
[----:B------:R-:W-:Y:S02]  /*b000*/  @P4 MOV R3, 0x400 ;  /* 0x0000040000034802 */ /* 0x000fe40000000f00 */
[----:B------:R-:W-:-:S04]  /*b010*/  LOP3.LUT R2, R2, 0x1, RZ, 0xc0, !PT ;  /* 0x0000000102027812 */ /* 0x000fc800078ec0ff */
[----:B------:R-:W-:Y:S02]  /*b020*/  ISETP.NE.U32.AND P2, PT, R2, 0x1, PT ;  /* 0x000000010200780c */ /* 0x000fe40003f45070 */
[----:B0-----:R-:W-:Y:S01]  /*b030*/  @P4 LEA R3, R4, R3, 0x18 ;  /* 0x0000000304034211 */ /* 0x001fe200078ec0ff */
[----:B------:R-:W-:-:S03]  /*b040*/  IMAD.U32 R4, RZ, RZ, UR37 ;  /* 0x00000025ff047e24 */ /* 0x000fc6000f8e00ff */
[----:B------:R0:W-:Y:S01]  /*b050*/  @P4 SYNCS.ARRIVE.TRANS64.A1T0 RZ, [R3+URZ+0x58], RZ ;  /* 0x000058ff03ff49a7 */ /* 0x0001e2000810003f */
[----:B------:R-:W-:Y:S02]  /*b060*/  IADD3 R16, P4, R16, UR38, RZ ;  /* 0x0000002610107c10 */ /* 0x000fe4000ff9e0ff */
[----:B------:R-:W-:Y:S02]  /*b070*/  ISETP.LT.U32.AND P1, PT, R4, 0x2, P1 ;  /* 0x000000020400780c */ /* 0x000fe40000f21070 */
[----:B------:R-:W-:Y:S02]  /*b080*/  IADD3.X R17, R17, UR41, RZ, P4, !PT ;  /* 0x0000002911117c10 */ /* 0x000fe4000a7fe4ff */
[----:B------:R-:W-:Y:S02]  /*b090*/  ISETP.GE.U32.AND P4, PT, R16, UR8, PT ;  /* 0x0000000810007c0c */ /* 0x000fe4000bf86070 */
[----:B0-----:R-:W-:Y:S02]  /*b0a0*/  SEL R3, RZ, 0x1, !P1 ;  /* 0x00000001ff037807 */ /* 0x001fe40004800000 */
[----:B------:R-:W-:-:S02]  /*b0b0*/  ISETP.GE.U32.AND.EX P1, PT, R17, UR9, PT, P4 ;  /* 0x0000000911007c0c */ /* 0x000fc4000bf26140 */
[----:B------:R-:W-:-:S04]  /*b0c0*/  ISETP.GT.U32.AND P2, PT, R4, 0x1, !P2 ;  /* 0x000000010400780c */ /* 0x000fc80005744070 */
[----:B------:R-:W-:-:S04]  /*b0d0*/  SEL R2, RZ, 0x1, !P2 ;  /* 0x00000001ff027807 */ /* 0x000fc80005000000 */
[--C-:B------:R-:W-:Y:S01]  /*b0e0*/  LOP3.LUT R8, R2, R8, R3.reuse, 0x96, !PT ;  /* 0x0000000802087212 */ /* 0x100fe200078e9603 */
[----:B------:R-:W-:Y:S01]  /*b0f0*/  IMAD.MOV.U32 R2, RZ, RZ, -0x1 ;  /* 0xffffffffff027424 */ /* 0x000fe200078e00ff */
[----:B------:R-:W-:Y:S01]  /*b100*/  PRMT R3, RZ, 0x7610, R3 ;  /* 0x00007610ff037816 */ /* 0x000fe20000000003 */
[----:B------:R-:W-:Y:S06]  /*b110*/  @P1 BRA `(.L_x_299) ;  /* 0x0000000400541947 */ /* 0x000fec0003800000 */
[----:B------:R-:W0:Y:S01]  /*b120*/  S2UR UR7, SR_CTAID.X ;  /* 0x00000000000779c3 */ /* 0x000e220000002500 */
[----:B------:R-:W-:Y:S01]  /*b130*/  ULDC.64 UR8, c[0x0][0x628] ;  /* 0x00018a0000087ab9 */ /* 0x000fe20000000a00 */
[----:B------:R-:W-:Y:S01]  /*b140*/  ULDC UR10, c[0x0][0x150] ;  /* 0x00005400000a7ab9 */ /* 0x000fe20000000800 */
[----:B------:R-:W-:Y:S01]  /*b150*/  ISETP.NE.U32.AND P1, PT, RZ, UR8, PT ;  /* 0x00000008ff007c0c */ /* 0x000fe2000bf25070 */
[----:B------:R-:W-:Y:S01]  /*b160*/  ULDC UR11, c[0x0][0x630] ;  /* 0x00018c00000b7ab9 */ /* 0x000fe20000000800 */
[----:B------:R-:W-:Y:S01]  /*b170*/  ULDC UR14, c[0x0][0x154] ;  /* 0x00005500000e7ab9 */ /* 0x000fe20000000800 */
[----:B------:R-:W-:Y:S01]  /*b180*/  IMAD.MOV.U32 R2, RZ, RZ, R16 ;  /* 0x000000ffff027224 */ /* 0x000fe200078e0010 */
[----:B------:R-:W-:Y:S01]  /*b190*/  ISETP.NE.AND.EX P1, PT, RZ, UR9, PT, P1 ;  /* 0x00000009ff007c0c */ /* 0x000fe2000bf25310 */
[----:B------:R-:W1:Y:S01]  /*b1a0*/  S2UR UR12, SR_CTAID.Y ;  /* 0x00000000000c79c3 */ /* 0x000e620000002600 */
[----:B0-----:R-:W-:-:S05]  /*b1b0*/  I2FP.F32.U32 R3, UR7 ;  /* 0x0000000700037c45 */ /* 0x001fca0008201000 */
[----:B------:R-:W-:Y:S01]  /*b1c0*/  FMUL R10, R3, UR10 ;  /* 0x0000000a030a7c20 */ /* 0x000fe20008400000 */
[----:B------:R-:W-:-:S05]  /*b1d0*/  IMAD.MOV.U32 R3, RZ, RZ, R17 ;  /* 0x000000ffff037224 */ /* 0x000fca00078e0011 */
[----:B------:R-:W-:Y:S05]  /*b1e0*/  @!P1 BRA `(.L_x_300) ;  /* 0x0000000000289947 */ /* 0x000fea0003800000 */
[----:B------:R-:W-:Y:S02]  /*b1f0*/  ULDC UR10, c[0x0][0x634] ;  /* 0x00018d00000a7ab9 */ /* 0x000fe40000000800 */
[----:B------:R-:W-:-:S05]  /*b200*/  IADD3 R7, P1, R16, UR10, RZ ;  /* 0x0000000a10077c10 */ /* 0x000fca000ff3e0ff */
[----:B------:R-:W-:-:S04]  /*b210*/  IMAD.X R11, RZ, RZ, R17, P1 ;  /* 0x000000ffff0b7224 */ /* 0x000fc800008e0611 */
[----:B------:R-:W-:-:S04]  /*b220*/  IMAD.WIDE.U32 R4, R11, UR8, RZ ;  /* 0x000000080b047c25 */ /* 0x000fc8000f8e00ff */
[----:B------:R-:W-:-:S04]  /*b230*/  IMAD.WIDE.U32 R4, P1, R7, UR9, R4 ;  /* 0x0000000907047c25 */ /* 0x000fc8000f820004 */
[----:B------:R-:W-:-:S04]  /*b240*/  IMAD.WIDE.U32 R6, R7, UR8, RZ ;  /* 0x0000000807067c25 */ /* 0x000fc8000f8e00ff */
[----:B------:R-:W-:Y:S01]  /*b250*/  IMAD.X R3, RZ, RZ, RZ, P1 ;  /* 0x000000ffff037224 */ /* 0x000fe200008e06ff */
[----:B------:R-:W-:Y:S01]  /*b260*/  IADD3 RZ, P1, R7, R4, RZ ;  /* 0x0000000407ff7210 */ /* 0x000fe20007f3e0ff */
[----:B------:R-:W-:-:S04]  /*b270*/  IMAD.MOV.U32 R2, RZ, RZ, R5 ;  /* 0x000000ffff027224 */ /* 0x000fc800078e0005 */
[----:B------:R-:W-:-:S08]  /*b280*/  IMAD.WIDE.U32.X R2, R11, UR9, R2, P1 ;  /* 0x000000090b027c25 */ /* 0x000fd000088e0402 */
.L_x_300:
[--C-:B------:R-:W-:Y:S01]  /*b290*/  SHF.R.U64 R19, R2, UR11, R3.reuse ;  /* 0x0000000b02137c19 */ /* 0x100fe20008001203 */
[----:B------:R-:W0:Y:S01]  /*b2a0*/  F2I.U32.TRUNC.NTZ R10, R10 ;  /* 0x0000000a000a7305 */ /* 0x000e22000020f000 */
[----:B------:R-:W-:Y:S01]  /*b2b0*/  SHF.R.U32.HI R2, RZ, UR11, R3 ;  /* 0x0000000bff027c19 */ /* 0x000fe20008011603 */
[----:B------:R-:W-:Y:S01]  /*b2c0*/  ULDC.64 UR8, c[0x0][0x620] ;  /* 0x0001880000087ab9 */ /* 0x000fe20000000a00 */
[----:B------:R-:W-:Y:S01]  /*b2d0*/  IADD3 R5, P1, RZ, -R19, RZ ;  /* 0x80000013ff057210 */ /* 0x000fe20007f3e0ff */
[----:B------:R-:W2:Y:S01]  /*b2e0*/  LDC R15, c[0x0][0x610] ;  /* 0x00018400ff0f7b82 */ /* 0x000ea20000000800 */
[----:B-1----:R-:W-:Y:S01]  /*b2f0*/  I2FP.F32.U32 R4, UR12 ;  /* 0x0000000c00047c45 */ /* 0x002fe20008201000 */
[----:B------:R-:W-:Y:S01]  /*b300*/  ULDC UR11, c[0x0][0x658] ;  /* 0x00019600000b7ab9 */ /* 0x000fe20000000800 */
[----:B------:R-:W-:Y:S01]  /*b310*/  ULDC UR16, c[0x0][0x648] ;  /* 0x0001920000107ab9 */ /* 0x000fe20000000800 */
[----:B------:R-:W-:Y:S02]  /*b320*/  IMAD.X R2, RZ, RZ, ~R2, P1 ;  /* 0x000000ffff027224 */ /* 0x000fe400008e0e02 */
[----:B------:R-:W-:Y:S01]  /*b330*/  FMUL R6, R4, UR14 ;  /* 0x0000000e04067c20 */ /* 0x000fe20008400000 */
[----:B------:R-:W-:Y:S01]  /*b340*/  ULDC.64 UR14, c[0x0][0x640] ;  /* 0x00019000000e7ab9 */ /* 0x000fe20000000a00 */
[----:B------:R-:W-:Y:S01]  /*b350*/  IMAD R4, R2, UR8, RZ ;  /* 0x0000000802047c24 */ /* 0x000fe2000f8e02ff */
[----:B------:R-:W-:Y:S01]  /*b360*/  ISETP.NE.U32.AND P1, PT, RZ, UR14, PT ;  /* 0x0000000eff007c0c */ /* 0x000fe2000bf25070 */
[C---:B------:R-:W-:Y:S01]  /*b370*/  IMAD.WIDE.U32 R2, R5.reuse, UR8, R16 ;  /* 0x0000000805027c25 */ /* 0x040fe2000f8e0010 */
[----:B0-----:R-:W-:Y:S01]  /*b380*/  R2UR UR8, R10 ;  /* 0x000000000a0872ca */ /* 0x001fe200000e0000 */
[----:B------:R-:W0:Y:S01]  /*b390*/  F2I.U32.TRUNC.NTZ R6, R6 ;  /* 0x0000000600067305 */ /* 0x000e22000020f000 */
[----:B------:R-:W-:Y:S01]  /*b3a0*/  ISETP.NE.AND.EX P1, PT, RZ, UR15, PT, P1 ;  /* 0x0000000fff007c0c */ /* 0x000fe2000bf25310 */
[----:B------:R-:W-:Y:S01]  /*b3b0*/  IMAD R5, R5, UR9, R4 ;  /* 0x0000000905057c24 */ /* 0x000fe2000f8e0204 */
[----:B------:R-:W-:-:S03]  /*b3c0*/  ULDC UR9, c[0x0][0x618] ;  /* 0x0001860000097ab9 */ /* 0x000fc60000000800 */
[----:B------:R-:W-:-:S05]  /*b3d0*/  IMAD.IADD R3, R3, 0x1, R5 ;  /* 0x0000000103037824 */ /* 0x000fca00078e0205 */
[--C-:B------:R-:W-:Y:S02]  /*b3e0*/  SHF.R.U64 R10, R2, UR9, R3.reuse ;  /* 0x00000009020a7c19 */ /* 0x100fe40008001203 */
[----:B------:R-:W-:Y:S01]  /*b3f0*/  SHF.R.U32.HI R3, RZ, UR9, R3 ;  /* 0x00000009ff037c19 */ /* 0x000fe20008011603 */
[----:B------:R-:W-:Y:S01]  /*b400*/  ULDC UR9, c[0x0][0x608] ;  /* 0x0001820000097ab9 */ /* 0x000fe20000000800 */
[----:B0-----:R-:W-:Y:S02]  /*b410*/  R2UR UR10, R6 ;  /* 0x00000000060a72ca */ /* 0x001fe400000e0000 */
[--C-:B------:R-:W-:Y:S02]  /*b420*/  SHF.R.U64 R12, R10, UR9, R3.reuse ;  /* 0x000000090a0c7c19 */ /* 0x100fe40008001203 */
[----:B------:R-:W-:Y:S01]  /*b430*/  SHF.R.U32.HI R3, RZ, UR9, R3 ;  /* 0x00000009ff037c19 */ /* 0x000fe20008011603 */
[----:B------:R-:W-:-:S03]  /*b440*/  UIADD3 UR9, -UR8, URZ, URZ ;  /* 0x0000003f08097290 */ /* 0x000fc6000fffe13f */
[--C-:B------:R-:W-:Y:S01]  /*b450*/  SHF.R.U64 R13, R12, UR11, R3.reuse ;  /* 0x0000000b0c0d7c19 */ /* 0x100fe20008001203 */
[----:B------:R-:W-:Y:S01]  /*b460*/  ULDC UR8, c[0x0][0x144] ;  /* 0x0000510000087ab9 */ /* 0x000fe20000000800 */
[----:B------:R-:W-:-:S03]  /*b470*/  SHF.R.U32.HI R3, RZ, UR11, R3 ;  /* 0x0000000bff037c19 */ /* 0x000fc60008011603 */
[----:B------:R-:W-:Y:S01]  /*b480*/  IMAD.MOV.U32 R2, RZ, RZ, R13 ;  /* 0x000000ffff027224 */ /* 0x000fe200078e000d */
[----:B------:R-:W-:Y:S06]  /*b490*/  @!P1 BRA `(.L_x_301) ;  /* 0x0000000000289947 */ /* 0x000fec0003800000 */
        /* <DEDUP_REMOVED lines=10> */
.L_x_301:
[----:B------:R-:W-:Y:S01]  /*b540*/  UISETP.NE.AND UP0, UPT, UR40, URZ, UPT ;  /* 0x0000003f2800728c */ /* 0x000fe2000bf05270 */
[----:B------:R-:W-:Y:S01]  /*b550*/  SHF.R.U64 R3, R2, UR16, R3 ;  /* 0x0000001002037c19 */ /* 0x000fe20008001203 */
[----:B------:R-:W-:Y:S01]  /*b560*/  UIADD3 UR10, -UR10, URZ, URZ ;  /* 0x0000003f0a0a7290 */ /* 0x000fe2000fffe13f */
[----:B------:R-:W-:Y:S01]  /*b570*/  LOP3.LUT R2, R12, UR6, RZ, 0xc0, !PT ;  /* 0x000000060c027c12 */ /* 0x000fe2000f8ec0ff */
[----:B------:R-:W-:Y:S01]  /*b580*/  UIMAD UR7, UR8, UR9, UR7 ;  /* 0x00000009080772a4 */ /* 0x000fe2000f8e0207 */
[----:B------:R-:W-:Y:S01]  /*b590*/  LOP3.LUT R5, R10, UR4, RZ, 0xc0, !PT ;  /* 0x000000040a057c12 */ /* 0x000fe2000f8ec0ff */
[----:B------:R-:W-:Y:S01]  /*b5a0*/  IMAD.MOV R4, RZ, RZ, -R3 ;  /* 0x000000ffff047224 */ /* 0x000fe200078e0a03 */
[----:B------:R-:W-:Y:S01]  /*b5b0*/  ULDC UR8, c[0x0][0x148] ;  /* 0x0000520000087ab9 */ /* 0x000fe20000000800 */
[----:B------:R-:W-:Y:S01]  /*b5c0*/  IMAD R18, R3, UR5, R2 ;  /* 0x0000000503127c24 */ /* 0x000fe2000f8e0202 */
[----:B------:R-:W-:Y:S01]  /*b5d0*/  PLOP3.LUT P1, PT, PT, PT, UP0, 0x80, 0x0 ;  /* 0x000000000000781c */ /* 0x000fe20003f2f008 */
[----:B------:R-:W-:Y:S01]  /*b5e0*/  IMAD.MOV.U32 R3, RZ, RZ, 0x1 ;  /* 0x00000001ff037424 */ /* 0x000fe200078e00ff */
[----:B------:R-:W-:-:S03]  /*b5f0*/  @UP0 UIMAD UR7, UR8, UR10, UR12 ;  /* 0x0000000a080702a4 */ /* 0x000fc6000f8e020c */
[----:B------:R-:W-:Y:S02]  /*b600*/  ULDC UR8, c[0x0][0x638] ;  /* 0x00018e0000087ab9 */ /* 0x000fe40000000800 */
[----:B------:R-:W-:Y:S02]  /*b610*/  IMAD R2, R4, UR8, R13 ;  /* 0x0000000804027c24 */ /* 0x000fe4000f8e020d */
[----:B--2---:R-:W-:Y:S01]  /*b620*/  IMAD R18, R18, R15, UR7 ;  /* 0x0000000712127e24 */ /* 0x004fe2000f8e020f */
[----:B------:R-:W-:Y:S02]  /*b630*/  ULDC UR7, c[0x0][0x600] ;  /* 0x0001800000077ab9 */ /* 0x000fe40000000800 */
[----:B------:R-:W-:-:S05]  /*b640*/  IMAD R5, R2, UR7, R5 ;  /* 0x0000000702057c24 */ /* 0x000fca000f8e0205 */
[----:B------:R-:W-:Y:S02]  /*b650*/  SEL R2, R5, R18, !P1 ;  /* 0x0000001205027207 */ /* 0x000fe40004800000 */
[----:B------:R-:W-:-:S07]  /*b660*/  SEL R18, R18, R5, !P1 ;  /* 0x0000000512127207 */ /* 0x000fce0004800000 */
.L_x_299:
[----:B------:R-:W-:Y:S05]  /*b670*/  BSYNC B1 ;  /* 0x0000000000017941 */ /* 0x000fea0003800000 */
.L_x_298:
[----:B------:R-:W-:-:S13]  /*b680*/  LOP3.LUT P1, RZ, R3, 0xff, RZ, 0xc0, !PT ;  /* 0x000000ff03ff7812 */ /* 0x000fda000782c0ff */
[----:B------:R-:W-:Y:S05]  /*b690*/  @P1 BRA `(.L_x_302) ;  /* 0xfffffff400081947 */ /* 0x000fea000383ffff */
[----:B------:R-:W-:Y:S05]  /*b6a0*/  BSYNC B0 ;  /* 0x0000000000007941 */ /* 0x000fea0003800000 */
.L_x_290:
[----:B------:R-:W-:-:S03]  /*b6b0*/  UMOV UR7, 0xffffffff ;  /* 0xffffffff00077882 */ /* 0x000fc60000000000 */
[----:B------:R-:W-:Y:S05]  /*b6c0*/  BRA.DIV UR7, `(.L_x_303) ;  /* 0x0000000207fc7947 */ /* 0x000fea000b800000 */
[----:B------:R-:W-:-:S13]  /*b6d0*/  ELECT P6, URZ, PT ;  /* 0x00000000003f782f */ /* 0x000fda00038c0000 */
.L_x_317:
[----:B------:R-:W-:Y:S04]  /*b6e0*/  BSSY B0, `(.L_x_304) ;  /* 0x000001a000007945 */ /* 0x000fe80003800000 */
[----:B------:R-:W-:Y:S05]  /*b6f0*/  @!P6 BRA `(.L_x_305) ;  /* 0x000000000060e947 */ /* 0x000fea0003800000 */
[----:B------:R-:W-:-:S04]  /*b700*/  ULOP3.LUT UR7, UR42, 0x2, URZ, 0xfc, !UPT ;  /* 0x000000022a077892 */ /* 0x000fc8000f8efc3f */
[----:B------:R-:W-:-:S06]  /*b710*/  UISETP.NE.AND UP0, UPT, UR7, 0x3, UPT ;  /* 0x000000030700788c */ /* 0x000fcc000bf05270 */
[----:B------:R-:W-:-:S13]  /*b720*/  PLOP3.LUT P0, PT, PT, PT, UP0, 0x80, 0x0 ;  /* 0x000000000000781c */ /* 0x000fda0003f0f008 */
[----:B------:R-:W-:Y:S05]  /*b730*/  @!P0 BRA `(.L_x_306) ;  /* 0x0000000000048947 */ /* 0x000fea0003800000 */
[----:B------:R-:W-:Y:S01]  /*b740*/  BPT.TRAP 0x1 ;  /* 0x000000040000795c */ /* 0x000fe20000300000 */
.L_x_306:
[----:B------:R-:W0:Y:S01]  /*b750*/  S2R R3, SR_CgaCtaId ;  /* 0x0000000000037919 */ /* 0x000e220000008800 */
[----:B------:R-:W-:-:S04]  /*b760*/  MOV R2, 0x400 ;  /* 0x0000040000027802 */ /* 0x000fc80000000f00 */
[----:B0-----:R-:W-:Y:S02]  /*b770*/  LEA R3, R3, R2, 0x18 ;  /* 0x0000000203037211 */ /* 0x001fe400078ec0ff */
[----:B------:R-:W-:-:S03]  /*b780*/  SHF.L.U32 R2, R8, 0x1f, RZ ;  /* 0x0000001f08027819 */ /* 0x000fc600000006ff */
[----:B------:R-:W-:-:S04]  /*b790*/  VIADD R3, R3, 0x10 ;  /* 0x0000001003037836 */ /* 0x000fc80000000000 */
[C---:B------:R-:W-:Y:S02]  /*b7a0*/  IMAD R7, R0.reuse, 0x8, R3 ;  /* 0x0000000800077824 */ /* 0x040fe400078e0203 */
[----:B------:R-:W-:Y:S02]  /*b7b0*/  VIADD R0, R0, 0x1 ;  /* 0x0000000100007836 */ /* 0x000fe40000000000 */
[----:B------:R-:W0:Y:S03]  /*b7c0*/  SYNCS.PHASECHK.TRANS64.TRYWAIT P0, [R7+URZ], R2 ;  /* 0x00000002070075a7 */ /* 0x000e26000800017f */
[----:B------:R-:W-:-:S04]  /*b7d0*/  ISETP.NE.AND P1, PT, R0, 0x2, PT ;  /* 0x000000020000780c */ /* 0x000fc80003f25270 */
[----:B------:R-:W-:Y:S02]  /*b7e0*/  SEL R5, RZ, 0x1, P1 ;  /* 0x00000001ff057807 */ /* 0x000fe40000800000 */
[----:B------:R-:W-:Y:S02]  /*b7f0*/  SEL R0, R0, RZ, P1 ;  /* 0x000000ff00007207 */ /* 0x000fe40000800000 */
[----:B------:R-:W-:Y:S01]  /*b800*/  LOP3.LUT R5, R8, R5, RZ, 0x3c, !PT ;  /* 0x0000000508057212 */ /* 0x000fe200078e3cff */
[----:B0-----:R-:W-:Y:S06]  /*b810*/  @!P0 BRA `(.L_x_307) ;  /* 0x0000000000c88947 */ /* 0x001fec0003800000 */
.L_x_318:
[----:B------:R-:W-:Y:S01]  /*b820*/  IMAD R3, R0, 0x8, R3 ;  /* 0x0000000800037824 */ /* 0x000fe200078e0203 */
[----:B------:R-:W-:-:S07]  /*b830*/  SHF.L.U32 R0, R5, 0x1f, RZ ;  /* 0x0000001f05007819 */ /* 0x000fce00000006ff */
.L_x_308:
[----:B-1----:R1:W2:Y:S02]  /*b840*/  SYNCS.PHASECHK.TRANS64.TRYWAIT P0, [R3+URZ], R0 ;  /* 0x00000000030075a7 */ /* 0x0022a4000800017f */
[----:B--2---:R-:W-:Y:S05]  /*b850*/  @!P0 NANOSLEEP.SYNCS 0x989680 ;  /* 0x009896800000895d */ /* 0x004fea0003900000 */
[----:B------:R-:W2:Y:S02]  /*b860*/  @!P0 SYNCS.PHASECHK.TRANS64 P0, [R3+URZ], R0 ;  /* 0x00000000030085a7 */ /* 0x000ea4000800007f */
[----:B--2---:R-:W-:Y:S05]  /*b870*/  @!P0 BRA `(.L_x_308) ;  /* 0xfffffffc00f08947 */ /* 0x004fea000383ffff */
.L_x_305:
[----:B------:R-:W-:Y:S05]  /*b880*/  BSYNC B0 ;  /* 0x0000000000007941 */ /* 0x000fea0003800000 */
.L_x_304:
[----:B------:R-:W-:Y:S05]  /*b890*/  EXIT ;  /* 0x000000000000794d */ /* 0x000fea0003800000 */
.L_x_14:
[----:B0-----:R0:W1:Y:S02]  /*b8a0*/  SYNCS.PHASECHK.TRANS64.TRYWAIT P0, [R157+URZ], R0 ;  /* 0x000000009d0075a7 */ /* 0x001064000800017f */
[----:B-1----:R-:W-:Y:S05]  /*b8b0*/  @!P0 NANOSLEEP.SYNCS 0x989680 ;  /* 0x009896800000895d */ /* 0x002fea0003900000 */
[----:B------:R-:W1:Y:S02]  /*b8c0*/  @!P0 SYNCS.PHASECHK.TRANS64 P0, [R157+URZ], R0 ;  /* 0x000000009d0085a7 */ /* 0x000e64000800007f */
[----:B-1----:R-:W-:Y:S05]  /*b8d0*/  @!P0 BRA `(.L_x_14) ;  /* 0xfffffffc00f08947 */ /* 0x002fea000383ffff */
[----:B------:R-:W-:Y:S05]  /*b8e0*/  BRA `(.L_x_309) ;  /* 0xffffff5c00187947 */ /* 0x000fea000383ffff */
.L_x_19:
[----:B-1----:R1:W2:Y:S02]  /*b8f0*/  SYNCS.PHASECHK.TRANS64.TRYWAIT P1, [R3+URZ], R0 ;  /* 0x00000000030075a7 */ /* 0x0022a4000802017f */
[----:B--2---:R-:W-:Y:S05]  /*b900*/  @!P1 NANOSLEEP.SYNCS 0x989680 ;  /* 0x009896800000995d */ /* 0x004fea0003900000 */
[----:B------:R-:W2:Y:S02]  /*b910*/  @!P1 SYNCS.PHASECHK.TRANS64 P1, [R3+URZ], R0 ;  /* 0x00000000030095a7 */ /* 0x000ea4000802007f */
[----:B--2---:R-:W-:Y:S05]  /*b920*/  @!P1 BRA `(.L_x_19) ;  /* 0xfffffffc00f09947 */ /* 0x004fea000383ffff */
[----:B------:R-:W-:Y:S05]  /*b930*/  BRA `(.L_x_18) ;  /* 0xffffff5c00887947 */ /* 0x000fea000383ffff */
.L_x_24:
[----:B-1----:R-:W-:-:S04]  /*b940*/  IMAD.U32 R4, RZ, RZ, UR8 ;  /* 0x00000008ff047e24 */ /* 0x002fc8000f8e00ff */
[----:B------:R1:W2:Y:S03]  /*b950*/  SYNCS.PHASECHK.TRANS64.TRYWAIT P1, [R4+URZ], R3 ;  /* 0x00000003040075a7 */ /* 0x0002a6000802017f */
[----:B--2---:R-:W-:Y:S05]  /*b960*/  @!P1 NANOSLEEP.SYNCS 0x989680 ;  /* 0x009896800000995d */ /* 0x004fea0003900000 */
[----:B------:R-:W2:Y:S02]  /*b970*/  @!P1 SYNCS.PHASECHK.TRANS64 P1, [R4+URZ], R3 ;  /* 0x00000003040095a7 */ /* 0x000ea4000802007f */
[----:B--2---:R-:W-:Y:S05]  /*b980*/  @!P1 BRA `(.L_x_24) ;  /* 0xfffffffc00ec9947 */ /* 0x004fea000383ffff */
[----:B------:R-:W-:Y:S05]  /*b990*/  BRA `(.L_x_23) ;  /* 0xffffff6000e47947 */ /* 0x000fea000383ffff */
.L_x_30:
[----:B0-----:R0:W1:Y:S02]  /*b9a0*/  SYNCS.PHASECHK.TRANS64.TRYWAIT P0, [R157+URZ+0x10], R0 ;  /* 0x000010009d0075a7 */ /* 0x001064000800017f */
[----:B-1----:R-:W-:Y:S05]  /*b9b0*/  @!P0 NANOSLEEP.SYNCS 0x989680 ;  /* 0x009896800000895d */ /* 0x002fea0003900000 */
[----:B------:R-:W1:Y:S02]  /*b9c0*/  @!P0 SYNCS.PHASECHK.TRANS64 P0, [R157+URZ+0x10], R0 ;  /* 0x000010009d0085a7 */ /* 0x000e64000800007f */
[----:B-1----:R-:W-:Y:S05]  /*b9d0*/  @!P0 BRA `(.L_x_30) ;  /* 0xfffffffc00f08947 */ /* 0x002fea000383ffff */
[----:B------:R-:W-:Y:S05]  /*b9e0*/  BRA `(.L_x_310) ;  /* 0xffffff6800b07947 */ /* 0x000fea000383ffff */
.L_x_291:
[----:B------:R-:W-:Y:S01]  /*b9f0*/  BSSY B1, `(.L_x_311) ;  /* 0x0000006000017945 */ /* 0x000fe20003800000 */
[----:B------:R-:W-:-:S07]  /*ba00*/  IMAD.MOV.U32 R15, RZ, RZ, -0x1 ;  /* 0xffffffffff0f7424 */ /* 0x000fce00078e00ff */
[----:B------:R-:W-:Y:S05]  /*ba10*/  WARPSYNC.COLLECTIVE R15, `(.L_x_312) ;  /* 0x000000000f0c7348 */ /* 0x000fea0003c00000 */
[----:B------:R-:W-:Y:S02]  /*ba20*/  ELECT P6, UR62, PT ;  /* 0x00000000003e782f */ /* 0x000fe400038c0000 */
[----:B------:R-:W-:Y:S01]  /*ba30*/  MOV R14, UR62 ;  /* 0x0000003e000e7c02 */ /* 0x000fe20008000f00 */
[----:B------:R-:W-:Y:S10]  /*ba40*/  ENDCOLLECTIVE ;  /* 0x000000000000791b */ /* 0x000ff40003800000 */
.L_x_312:
[----:B------:R-:W-:Y:S05]  /*ba50*/  BSYNC B1 ;  /* 0x0000000000017941 */ /* 0x000fea0003800000 */
.L_x_311:
[----:B------:R-:W-:Y:S05]  /*ba60*/  BRA `(.L_x_313) ;  /* 0xfffffff000207947 */ /* 0x000fea000383ffff */
.L_x_294:
[----:B-1----:R1:W2:Y:S02]  /*ba70*/  SYNCS.PHASECHK.TRANS64.TRYWAIT P1, [R7+URZ+0x10], R4 ;  /* 0x00001004070075a7 */ /* 0x0022a4000802017f */
[----:B--2---:R-:W-:Y:S05]  /*ba80*/  @!P1 NANOSLEEP.SYNCS 0x989680 ;  /* 0x009896800000995d */ /* 0x004fea0003900000 */
[----:B------:R-:W2:Y:S02]  /*ba90*/  @!P1 SYNCS.PHASECHK.TRANS64 P1, [R7+URZ+0x10], R4 ;  /* 0x00001004070095a7 */ /* 0x000ea4000802007f */
[----:B--2---:R-:W-:Y:S05]  /*baa0*/  @!P1 BRA `(.L_x_294) ;  /* 0xfffffffc00f09947 */ /* 0x004fea000383ffff */
[----:B------:R-:W-:Y:S05]  /*bab0*/  BRA `(.L_x_314) ;  /* 0xfffffff000547947 */ /* 0x000fea000383ffff */
.L_x_303:
[----:B------:R-:W-:Y:S01]  /*bac0*/  BSSY B0, `(.L_x_315) ;  /* 0x0000006000007945 */ /* 0x000fe20003800000 */
[----:B------:R-:W-:-:S07]  /*bad0*/  IMAD.MOV.U32 R15, RZ, RZ, -0x1 ;  /* 0xffffffffff0f7424 */ /* 0x000fce00078e00ff */
[----:B------:R-:W-:Y:S05]  /*bae0*/  WARPSYNC.COLLECTIVE R15, `(.L_x_316) ;  /* 0x000000000f0c7348 */ /* 0x000fea0003c00000 */
[----:B------:R-:W-:Y:S02]  /*baf0*/  ELECT P6, UR62, PT ;  /* 0x00000000003e782f */ /* 0x000fe400038c0000 */
[----:B------:R-:W-:Y:S01]  /*bb00*/  MOV R14, UR62 ;  /* 0x0000003e000e7c02 */ /* 0x000fe20008000f00 */
[----:B------:R-:W-:Y:S10]  /*bb10*/  ENDCOLLECTIVE ;  /* 0x000000000000791b */ /* 0x000ff40003800000 */
.L_x_316:
[----:B------:R-:W-:Y:S05]  /*bb20*/  BSYNC B0 ;  /* 0x0000000000007941 */ /* 0x000fea0003800000 */
.L_x_315:
[----:B------:R-:W-:Y:S05]  /*bb30*/  BRA `(.L_x_317) ;  /* 0xfffffff800e87947 */ /* 0x000fea000383ffff */
.L_x_307:
[----:B0-----:R0:W1:Y:S02]  /*bb40*/  SYNCS.PHASECHK.TRANS64.TRYWAIT P0, [R7+URZ], R2 ;  /* 0x00000002070075a7 */ /* 0x001064000800017f */
[----:B-1----:R-:W-:Y:S05]  /*bb50*/  @!P0 NANOSLEEP.SYNCS 0x989680 ;  /* 0x009896800000895d */ /* 0x002fea0003900000 */
[----:B------:R-:W1:Y:S02]  /*bb60*/  @!P0 SYNCS.PHASECHK.TRANS64 P0, [R7+URZ], R2 ;  /* 0x00000002070085a7 */ /* 0x000e64000800007f */
[----:B-1----:R-:W-:Y:S05]  /*bb70*/  @!P0 BRA `(.L_x_307) ;  /* 0xfffffffc00f08947 */ /* 0x002fea000383ffff */
[----:B------:R-:W-:Y:S05]  /*bb80*/  BRA `(.L_x_318) ;  /* 0xfffffffc00247947 */ /* 0x000fea000383ffff */
.L_x_319:
[----:B------:R-:W-:-:S00]  /*bb90*/  BRA `(.L_x_319) ;  /* 0xfffffffc00fc7947 */ /* 0x000fc0000383ffff */
[----:B------:R-:W-:-:S00]  /*bba0*/  NOP ;  /* 0x0000000000007918 */ /* 0x000fc00000000000 */
        /* <DEDUP_REMOVED lines=13> */
.L_x_320:


//--------------------- .nv.global.init           --------------------------
	.section	.nv.global.init,"aw",@progbits
.nv.global.init:
	.type		$str$22,@object
	.size		$str$22,($str$23 - $str$22)
$str$22:
        /*0000*/ 	.byte	0x6b, 0x5f, 0x74, 0x69, 0x6c, 0x65, 0x5f, 0x63, 0x6f, 0x75, 0x6e, 0x74, 0x20, 0x3e, 0x3d, 0x20
        /*0010*/ 	.byte	0x31, 0x00
	.type		$str$23,@object
	.size		$str$23,(__unnamed_1 - $str$23)
$str$23:
        /*0012*/ 	.byte	0x2f, 0x74, 0x6d, 0x70, 0x2f, 0x63, 0x75, 0x74, 0x6c, 0x61, 0x73, 0x73, 0x5f, 0x73, 0x77, 0x65
        /*0022*/ 	.byte	0x65, 0x70, 0x5f, 0x73, 0x72, 0x63, 0x2f, 0x69, 0x6e, 0x63, 0x6c, 0x75, 0x64, 0x65, 0x2f, 0x63
        /*0032*/ 	.byte	0x75, 0x74, 0x6c, 0x61, 0x73, 0x73, 0x2f, 0x67, 0x65, 0x6d, 0x6d, 0x2f, 0x63, 0x6f, 0x6c, 0x6c
        /*0042*/ 	.byte	0x65, 0x63, 0x74, 0x69, 0x76, 0x65, 0x2f, 0x73, 0x6d, 0x39, 0x30, 0x5f, 0x6d, 0x6d, 0x61, 0x5f
        /*0052*/ 	.byte	0x74, 0x6d, 0x61, 0x5f, 0x67, 0x6d, 0x6d, 0x61, 0x5f, 0x73, 0x73, 0x5f, 0x77, 0x61, 0x72, 0x70
        /*0062*/ 	.byte	0x73, 0x70, 0x65, 0x63, 0x69, 0x61, 0x6c, 0x69, 0x7a, 0x65, 0x64, 0x2e, 0x68, 0x70, 0x70, 0x00
	.type		__unnamed_1,@object
	.size		__unnamed_1,(.L_0 - __unnamed_1)
__unnamed_1:
        /*0072*/ 	.byte	0x76, 0x6f, 0x69, 0x64, 0x20, 0x63, 0x75, 0x74, 0x6c, 0x61, 0x73, 0x73, 0x3a, 0x3a, 0x67, 0x65
        /* <DEDUP_REMOVED lines=179> */
        /*0bb2*/ 	.byte	0x64, 0x65, 0x6e, 0x74, 0x69, 0x74, 0x79, 0x5d, 0x00
.L_0:


//--------------------- .nv.shared._ZN7cutlass13device_kernelINS_4gemm6kernel13GemmUniversalIN4cute5tupleIJiiiiEEENS1_10collective13CollectiveMmaINS1_34MainloopSm90TmaGmmaWarpSpecializedILi2ENS5_IJNS4_1CILi1EEESB_SB_EEENS1_32KernelTmaWarpSpecializedPingpongEEENS5_IJNSA_ILi64EEENSA_ILi256EEENSA_ILi128EEEEEENS_6half_tENS5_IJlSB_lEEESJ_SK_NS4_8TiledMMAINS4_8MMA_AtomIJNS4_4SM904GMMA26MMA_64x256x16_F32F16F16_SSILNSO_5MajorE0ELSQ_0ELNSO_7ScaleInE1ELSR_1EEEEEENS4_6LayoutISC_NS5_IJNSA_ILi0EEESV_SV_EEEEENS5_IJNS4_10UnderscoreESY_SY_EEEEENS4_13SM90_TMA_LOADENS4_14ComposedLayoutINS4_7SwizzleILi3ELi4ELi3EEENS4_18smem_ptr_flag_bitsILi16EEENSU_INS5_IJNSA_ILi8EEESF_EEENS5_IJSF_SB_EEEEEEEvNS4_8identityES11_S1B_vS1C_EENS_8epilogue10collective6detail29Sm90TmaWarpSpecializedAdapterINS1F_15DefaultEpilogueISJ_SK_SK_NS1E_6thread17LinearCombinationISJ_Li1EffLNS1J_9ScaleType4KindE0ELNS_15FloatRoundStyleE2ESJ_EENS1_15EpilogueDefaultEEEEEvvEEEEvNT_6ParamsE --------------------------
	.section	.nv.shared._ZN7cutlass13device_kernelINS_4gemm6kernel13GemmUniversalIN4cute5tupleIJiiiiEEENS1_10collective13CollectiveMmaINS1_34MainloopSm90TmaGmmaWarpSpecializedILi2ENS5_IJNS4_1CILi1EEESB_SB_EEENS1_32KernelTmaWarpSpecializedPingpongEEENS5_IJNSA_ILi64EEENSA_ILi256EEENSA_ILi128EEEEEENS_6half_tENS5_IJlSB_lEEESJ_SK_NS4_8TiledMMAINS4_8MMA_AtomIJNS4_4SM904GMMA26MMA_64x256x16_F32F16F16_SSILNSO_5MajorE0ELSQ_0ELNSO_7ScaleInE1ELSR_1EEEEEENS4_6LayoutISC_NS5_IJNSA_ILi0EEESV_SV_EEEEENS5_IJNS4_10UnderscoreESY_SY_EEEEENS4_13SM90_TMA_LOADENS4_14ComposedLayoutINS4_7SwizzleILi3ELi4ELi3EEENS4_18smem_ptr_flag_bitsILi16EEENSU_INS5_IJNSA_ILi8EEESF_EEENS5_IJSF_SB_EEEEEEEvNS4_8identityES11_S1B_vS1C_EENS_8epilogue10collective6detail29Sm90TmaWarpSpecializedAdapterINS1F_15DefaultEpilogueISJ_SK_SK_NS1E_6thread17LinearCombinationISJ_Li1EffLNS1J_9ScaleType4KindE0ELNS_15FloatRoundStyleE2ESJ_EENS1_15EpilogueDefaultEEEEEvvEEEEvNT_6ParamsE,"aw",@nobits
	.sectionflags	@""
	.align	16
	.zero		1024


//--------------------- .nv.shared.reserved.0     --------------------------
	.section	.nv.shared.reserved.0,"aw",@nobits
	.weak		__nv_reservedSMEM_offset_0_alias
	.size		__nv_reservedSMEM_offset_0_alias, 0, 0
	.other		__nv_reservedSMEM_offset_0_alias,@"STO_CUDA_RESERVED_SHARED STV_DEFAULT"
__nv_reservedSMEM_offset_0_alias:
	.zero		0


//--------------------- .nv.global                --------------------------
	.section	.nv.global,"aw",@nobits
.nv.global:
	.type		_ZN40_INTERNAL_633c2739_4_k_cu_efa36601_239714cute1_E,@object
	.size		_ZN40_INTERNAL_633c2739_4_k_cu_efa36601_239714cute1_E,(_ZN40_INTERNAL_633c2739_4_k_cu_efa36601_239714cuda3std3__45__cpo6cbeginE - _ZN40_INTERNAL_633c2739_4_k_cu_efa36601_239714cute1_E)
_ZN40_INTERNAL_633c2739_4_k_cu_efa36601_239714cute1_E:
	.zero		1
	.type		_ZN40_INTERNAL_633c2739_4_k_cu_efa36601_239714cuda3std3__45__cpo6cbeginE,@object
	.size		_ZN40_INTERNAL_633c2739_4_k_cu_efa36601_239714cuda3std3__45__cpo6cbeginE,(_ZN40_INTERNAL_633c2739_4_k_cu_efa36601_239714cuda3std3__48in_placeE - _ZN40_INTERNAL_633c2739_4_k_cu_efa36601_239714cuda3std3__45__cpo6cbeginE)
_ZN40_INTERNAL_633c2739_4_k_cu_efa36601_239714cuda3std3__45__cpo6cbeginE:
	.zero		1
	.type		_ZN40_INTERNAL_633c2739_4_k_cu_efa36601_239714cuda3std3__48in_placeE,@object
	.size		_ZN40_INTERNAL_633c2739_4_k_cu_efa36601_239714cuda3std3__48in_placeE,(_ZN40_INTERNAL_633c2739_4_k_cu_efa36601_239714cuda3std6ranges3__45__cpo9iter_moveE - _ZN40_INTERNAL_633c2739_4_k_cu_efa36601_239714cuda3std3__48in_placeE)
_ZN40_INTERNAL_633c2739_4_k_cu_efa36601_239714cuda3std3__48in_placeE:
	.zero		1
	.type		_ZN40_INTERNAL_633c2739_4_k_cu_efa36601_239714cuda3std6ranges3__45__cpo9iter_moveE,@object
	.size		_ZN40_INTERNAL_633c2739_4_k_cu_efa36601_239714cuda3std6ranges3__45__cpo9iter_moveE,(_ZN40_INTERNAL_633c2739_4_k_cu_efa36601_239714cuda3std3__45__cpo5beginE - _ZN40_INTERNAL_633c2739_4_k_cu_efa36601_239714cuda3std6ranges3__45__cpo9iter_moveE)
_ZN40_INTERNAL_633c2739_4_k_cu_efa36601_239714cuda3std6ranges3__45__cpo9iter_moveE:
	.zero		1
	.type		_ZN40_INTERNAL_633c2739_4_k_cu_efa36601_239714cuda3std3__45__cpo5beginE,@object
	.size		_ZN40_INTERNAL_633c2739_4_k_cu_efa36601_239714cuda3std3__45__cpo5beginE,(_ZN40_INTERNAL_633c2739_4_k_cu_efa36601_239714cuda3std3__442_GLOBAL__N__633c2739_4_k_cu_efa36601_239716ignoreE - _ZN40_INTERNAL_633c2739_4_k_cu_efa36601_239714cuda3std3__45__cpo5beginE)
_ZN40_INTERNAL_633c2739_4_k_cu_efa36601_239714cuda3std3__45__cpo5beginE:
	.zero		1
	.type		_ZN40_INTERNAL_633c2739_4_k_cu_efa36601_239714cuda3std3__442_GLOBAL__N__633c2739_4_k_cu_efa36601_239716ignoreE,@object
	.size		_ZN40_INTERNAL_633c2739_4_k_cu_efa36601_239714cuda3std3__442_GLOBAL__N__633c2739_4_k_cu_efa36601_239716ignoreE,(_ZN40_INTERNAL_633c2739_4_k_cu_efa36601_239714cute7productE - _ZN40_INTERNAL_633c2739_4_k_cu_efa36601_239714cuda3std3__442_GLOBAL__N__633c2739_4_k_cu_efa36601_239716ignoreE)
_ZN40_INTERNAL_633c2739_4_k_cu_efa36601_239714cuda3std3__442_GLOBAL__N__633c2739_4_k_cu_efa36601_239716ignoreE:
	.zero		1
	.type		_ZN40_INTERNAL_633c2739_4_k_cu_efa36601_239714cute7productE,@object
	.size		_ZN40_INTERNAL_633c2739_4_k_cu_efa36601_239714cute7productE,(_ZN40_INTERNAL_633c2739_4_k_cu_efa36601_239714cuda3std3__45__cpo3endE - _ZN40_INTERNAL_633c2739_4_k_cu_efa36601_239714cute7productE)
_ZN40_INTERNAL_633c2739_4_k_cu_efa36601_239714cute7productE:
	.zero		1
	.type		_ZN40_INTERNAL_633c2739_4_k_cu_efa36601_239714cuda3std3__45__cpo3endE,@object
	.size		_ZN40_INTERNAL_633c2739_4_k_cu_efa36601_239714cuda3std3__45__cpo3endE,(_ZN40_INTERNAL_633c2739_4_k_cu_efa36601_239714cuda3std3__419piecewise_constructE - _ZN40_INTERNAL_633c2739_4_k_cu_efa36601_239714cuda3std3__45__cpo3endE)
_ZN40_INTERNAL_633c2739_4_k_cu_efa36601_239714cuda3std3__45__cpo3endE:
	.zero		1
	.type		_ZN40_INTERNAL_633c2739_4_k_cu_efa36601_239714cuda3std3__419piecewise_constructE,@object
	.size		_ZN40_INTERNAL_633c2739_4_k_cu_efa36601_239714cuda3std3__419piecewise_constructE,(_ZN40_INTERNAL_633c2739_4_k_cu_efa36601_239714cuda3std3__45__cpo4cendE - _ZN40_INTERNAL_633c2739_4_k_cu_efa36601_239714cuda3std3__419piecewise_constructE)
_ZN40_INTERNAL_633c2739_4_k_cu_efa36601_239714cuda3std3__419piecewise_constructE:
	.zero		1
	.type		_ZN40_INTERNAL_633c2739_4_k_cu_efa36601_239714cuda3std3__45__cpo4cendE,@object
	.size		_ZN40_INTERNAL_633c2739_4_k_cu_efa36601_239714cuda3std3__45__cpo4cendE,(_ZN40_INTERNAL_633c2739_4_k_cu_efa36601_239714cuda3std6ranges3__45__cpo4swapE - _ZN40_INTERNAL_633c2739_4_k_cu_efa36601_239714cuda3std3__45__cpo4cendE)
_ZN40_INTERNAL_633c2739_4_k_cu_efa36601_239714cuda3std3__45__cpo4cendE:
	.zero		1
	.type		_ZN40_INTERNAL_633c2739_4_k_cu_efa36601_239714cuda3std6ranges3__45__cpo4swapE,@object
	.size		_ZN40_INTERNAL_633c2739_4_k_cu_efa36601_239714cuda3std6ranges3__45__cpo4swapE,(.L_8 - _ZN40_INTERNAL_633c2739_4_k_cu_efa36601_239714cuda3std6ranges3__45__cpo4swapE)
_ZN40_INTERNAL_633c2739_4_k_cu_efa36601_239714cuda3std6ranges3__45__cpo4swapE:
	.zero		1
.L_8:


//--------------------- .nv.constant0._ZN7cutlass13device_kernelINS_4gemm6kernel13GemmUniversalIN4cute5tupleIJiiiiEEENS1_10collective13CollectiveMmaINS1_34MainloopSm90TmaGmmaWarpSpecializedILi2ENS5_IJNS4_1CILi1EEESB_SB_EEENS1_32KernelTmaWarpSpecializedPingpongEEENS5_IJNSA_ILi64EEENSA_ILi256EEENSA_ILi128EEEEEENS_6half_tENS5_IJlSB_lEEESJ_SK_NS4_8TiledMMAINS4_8MMA_AtomIJNS4_4SM904GMMA26MMA_64x256x16_F32F16F16_SSILNSO_5MajorE0ELSQ_0ELNSO_7ScaleInE1ELSR_1EEEEEENS4_6LayoutISC_NS5_IJNSA_ILi0EEESV_SV_EEEEENS5_IJNS4_10UnderscoreESY_SY_EEEEENS4_13SM90_TMA_LOADENS4_14ComposedLayoutINS4_7SwizzleILi3ELi4ELi3EEENS4_18smem_ptr_flag_bitsILi16EEENSU_INS5_IJNSA_ILi8EEESF_EEENS5_IJSF_SB_EEEEEEEvNS4_8identityES11_S1B_vS1C_EENS_8epilogue10collective6detail29Sm90TmaWarpSpecializedAdapterINS1F_15DefaultEpilogueISJ_SK_SK_NS1E_6thread17LinearCombinationISJ_Li1EffLNS1J_9ScaleType4KindE0ELNS_15FloatRoundStyleE2ESJ_EENS1_15EpilogueDefaultEEEEEvvEEEEvNT_6ParamsE --------------------------
	.section	.nv.constant0._ZN7cutlass13device_kernelINS_4gemm6kernel13GemmUniversalIN4cute5tupleIJiiiiEEENS1_10collective13CollectiveMmaINS1_34MainloopSm90TmaGmmaWarpSpecializedILi2ENS5_IJNS4_1CILi1EEESB_SB_EEENS1_32KernelTmaWarpSpecializedPingpongEEENS5_IJNSA_ILi64EEENSA_ILi256EEENSA_ILi128EEEEEENS_6half_tENS5_IJlSB_lEEESJ_SK_NS4_8TiledMMAINS4_8MMA_AtomIJNS4_4SM904GMMA26MMA_64x256x16_F32F16F16_SSILNSO_5MajorE0ELSQ_0ELNSO_7ScaleInE1ELSR_1EEEEEENS4_6LayoutISC_NS5_IJNSA_ILi0EEESV_SV_EEEEENS5_IJNS4_10UnderscoreESY_SY_EEEEENS4_13SM90_TMA_LOADENS4_14ComposedLayoutINS4_7SwizzleILi3ELi4ELi3EEENS4_18smem_ptr_flag_bitsILi16EEENSU_INS5_IJNSA_ILi8EEESF_EEENS5_IJSF_SB_EEEEEEEvNS4_8identityES11_S1B_vS1C_EENS_8epilogue10collective6detail29Sm90TmaWarpSpecializedAdapterINS1F_15DefaultEpilogueISJ_SK_SK_NS1E_6thread17LinearCombinationISJ_Li1EffLNS1J_9ScaleType4KindE0ELNS_15FloatRoundStyleE2ESJ_EENS1_15EpilogueDefaultEEEEEvvEEEEvNT_6ParamsE,"a",@progbits
	.sectionflags	@""
	.align	4
.nv.constant0._ZN7cutlass13device_kernelINS_4gemm6kernel13GemmUniversalIN4cute5tupleIJiiiiEEENS1_10collective13CollectiveMmaINS1_34MainloopSm90TmaGmmaWarpSpecializedILi2ENS5_IJNS4_1CILi1EEESB_SB_EEENS1_32KernelTmaWarpSpecializedPingpongEEENS5_IJNSA_ILi64EEENSA_ILi256EEENSA_ILi128EEEEEENS_6half_tENS5_IJlSB_lEEESJ_SK_NS4_8TiledMMAINS4_8MMA_AtomIJNS4_4SM904GMMA26MMA_64x256x16_F32F16F16_SSILNSO_5MajorE0ELSQ_0ELNSO_7ScaleInE1ELSR_1EEEEEENS4_6LayoutISC_NS5_IJNSA_ILi0EEESV_SV_EEEEENS5_IJNS4_10UnderscoreESY_SY_EEEEENS4_13SM90_TMA_LOADENS4_14ComposedLayoutINS4_7SwizzleILi3ELi4ELi3EEENS4_18smem_ptr_flag_bitsILi16EEENSU_INS5_IJNSA_ILi8EEESF_EEENS5_IJSF_SB_EEEEEEEvNS4_8identityES11_S1B_vS1C_EENS_8epilogue10collective6detail29Sm90TmaWarpSpecializedAdapterINS1F_15DefaultEpilogueISJ_SK_SK_NS1E_6thread17LinearCombinationISJ_Li1EffLNS1J_9ScaleType4KindE0ELNS_15FloatRoundStyleE2ESJ_EENS1_15EpilogueDefaultEEEEEvvEEEEvNT_6ParamsE:
	.zero		1664


//--------------------- SYMBOLS --------------------------

	.type		.nv.reservedSmem.offset0,@object
	.size		.nv.reservedSmem.offset0,0x4
	.type		__assertfail,@function
